// auto-generated by cutlass_sweep.conv — config: {"arch": "sm_90", "cluster_m": 2, "cluster_n": 1, "conv_kind": "wgrad", "dtype": "fp16", "ndim": 3, "tile_k": 64, "tile_m": 64, "tile_n": 128}
#include "cutlass/cutlass.h"
#include "cute/tensor.hpp"
#include "cutlass/kernel_hardware_info.hpp"
#include "cutlass/conv/convolution.h"
#include "cutlass/conv/dispatch_policy.hpp"
#include "cutlass/conv/collective/collective_builder.hpp"
#include "cutlass/conv/kernel/conv_universal.hpp"
#include "cutlass/conv/device/conv_universal_adapter.hpp"
#include "cutlass/epilogue/collective/collective_builder.hpp"

using namespace cute;
using Elem = cutlass::half_t;
using Acc  = float;
using LayoutAB = cutlass::layout::TensorNDHWC;
using LayoutC  = cutlass::layout::TensorKCSRT;
constexpr auto ConvOp = cutlass::conv::Operator::kWgrad;
using TileShape    = Shape<_64, Shape<_128>, Shape<_64>>;
using ClusterShape = Shape<_2, _1, _1>;

using CollectiveEpilogue = typename cutlass::epilogue::collective::CollectiveBuilder<
    cutlass::arch::Sm90, cutlass::arch::OpClassTensorOp,
    TileShape, ClusterShape,
    cutlass::epilogue::collective::EpilogueTileAuto,
    Acc, Acc,
    Elem, LayoutC, 128 / cutlass::sizeof_bits<Elem>::value,
    Elem, LayoutC, 128 / cutlass::sizeof_bits<Elem>::value,
    cutlass::epilogue::collective::EpilogueScheduleAuto
  >::CollectiveOp;

using CollectiveMainloop = typename cutlass::conv::collective::CollectiveBuilder<
    cutlass::arch::Sm90, cutlass::arch::OpClassTensorOp, ConvOp,
    Elem, LayoutAB, 128 / cutlass::sizeof_bits<Elem>::value,
    Elem, LayoutAB, 128 / cutlass::sizeof_bits<Elem>::value,
    Acc,
    TileShape, ClusterShape,
    cutlass::conv::collective::StageCountAutoCarveout<
        static_cast<int>(sizeof(typename CollectiveEpilogue::SharedStorage))>,
    cutlass::conv::collective::KernelScheduleAuto
  >::CollectiveOp;

using ProblemShape = cutlass::conv::ConvProblemShape<
    ConvOp, CollectiveMainloop::DispatchPolicy::NumSpatialDimensions>;
using ConvKernel = cutlass::conv::kernel::ConvUniversal<
    ProblemShape, CollectiveMainloop, CollectiveEpilogue>;
using Conv = cutlass::conv::device::ConvUniversalAdapter<ConvKernel>;

auto* _anchor = &cutlass::device_kernel<ConvKernel>;


// ===== COMPILED SASS (sm_90a) =====

	.target	sm_90a

	.elftype	@"ET_EXEC"


//--------------------- .note.nv.tkinfo           --------------------------
	.section	.note.nv.tkinfo,"",@"SHT_NOTE"
	.sectionflags	@"SHF_NOTE_NV_TKINFO"
	.tkinfo
        /*0018*/ 	.word	0x00000002
        /*0030*/ 	.string	""
        /*0030*/ 	.string	"ptxas"
        /*0030*/ 	.string	"Cuda compilation tools, release 13.0, V13.0.88"
        /*0030*/ 	.string	"Build cuda_13.0.r13.0/compiler.36424714_0"
        /*0030*/ 	.string	"-arch sm_90a -m 64 "



//--------------------- .note.nv.cuinfo           --------------------------
	.section	.note.nv.cuinfo,"",@"SHT_NOTE"
	.sectionflags	@"SHF_NOTE_NV_CUINFO"
        /*0018*/ 	.short	0x0002
        /*001a*/ 	.short	0x005a
        /*001c*/ 	.short	0x0082
	.zero		2


//--------------------- .nv.info                  --------------------------
	.section	.nv.info,"",@"SHT_CUDA_INFO"
	.align	4


	//----- nvinfo : EIATTR_REGCOUNT
	.align		4
        /*0000*/ 	.byte	0x04, 0x2f
        /*0002*/ 	.short	(.L_12 - .L_11)
	.align		4
.L_11:
        /*0004*/ 	.word	index@(_ZN7cutlass13device_kernelINS_4conv6kernel13ConvUniversalINS1_16ConvProblemShapeILNS1_8OperatorE2ELi3EEENS1_10collective14CollectiveConvINS1_46MainloopSm90TmaGmmaWarpSpecializedImplicitGemmILS5_2ELi9ELi3EN4cute5tupleIJNSA_1CILi2EEENSC_ILi1EEESE_EEENS1_36KernelImplicitTmaWarpSpecializedSm90ELi1EEENSB_IJNSC_ILi64EEENSB_IJNSC_ILi128EEEEEENSB_IJSI_EEEEEENS_6half_tESN_NSA_8TiledMMAINSA_8MMA_AtomIJNSA_4SM904GMMA26MMA_64x128x16_F32F16F16_SSILNSR_5MajorE1ELST_1ELNSR_7ScaleInE1ELSU_1EEEEEENSA_6LayoutINSB_IJSE_SE_SE_EEENSB_IJNSC_ILi0EEESZ_SZ_EEEEENSB_IJNSA_10UnderscoreES12_S12_EEEEENS7_6detail26Sm90ImplicitGemmTileTraitsINSA_13SM90_TMA_LOADENSA_14ComposedLayoutINSA_7SwizzleILi3ELi4ELi3EEENSA_18smem_ptr_flag_bitsILi16EEENSX_INSB_IJNSB_IJSI_SE_EEENSB_IJNSC_ILi8EEES1E_EEENSB_IJSE_NSC_ILi9EEEEEEEEENSB_IJNSB_IJSE_SZ_EEENSB_IJSI_NSC_ILi512EEEEEENSB_IJSZ_NSC_ILi4096EEEEEEEEEEEEEvEENS16_INSA_30SM90_TMA_LOAD_IM2COL_MULTICASTENS18_IS1A_S1C_NSX_INSB_IJNSB_IJSI_SD_EEES1F_S1H_EEENSB_IJNSB_IJSE_S1M_EEES1L_NSB_IJSZ_NSC_ILi8192EEEEEEEEEEEEEvEEEENS_8epilogue10collective6detail29Sm90TmaWarpSpecializedAdapterINS24_15DefaultEpilogueISN_NSB_IJlNSB_IJSE_lllEEESZ_EEES29_NS23_6thread17LinearCombinationISN_Li1EffLNS2A_9ScaleType4KindE0ELNS_15FloatRoundStyleE2ESN_EENS_4gemm15EpilogueDefaultEEEEEvvEEEEvNT_6ParamsE)
        /*0008*/ 	.word	0x00000066


	//----- nvinfo : EIATTR_FRAME_SIZE
	.align		4
.L_12:
        /*000c*/ 	.byte	0x04, 0x11
        /*000e*/ 	.short	(.L_14 - .L_13)
	.align		4
.L_13:
        /*0010*/ 	.word	index@(_ZN7cutlass13device_kernelINS_4conv6kernel13ConvUniversalINS1_16ConvProblemShapeILNS1_8OperatorE2ELi3EEENS1_10collective14CollectiveConvINS1_46MainloopSm90TmaGmmaWarpSpecializedImplicitGemmILS5_2ELi9ELi3EN4cute5tupleIJNSA_1CILi2EEENSC_ILi1EEESE_EEENS1_36KernelImplicitTmaWarpSpecializedSm90ELi1EEENSB_IJNSC_ILi64EEENSB_IJNSC_ILi128EEEEEENSB_IJSI_EEEEEENS_6half_tESN_NSA_8TiledMMAINSA_8MMA_AtomIJNSA_4SM904GMMA26MMA_64x128x16_F32F16F16_SSILNSR_5MajorE1ELST_1ELNSR_7ScaleInE1ELSU_1EEEEEENSA_6LayoutINSB_IJSE_SE_SE_EEENSB_IJNSC_ILi0EEESZ_SZ_EEEEENSB_IJNSA_10UnderscoreES12_S12_EEEEENS7_6detail26Sm90ImplicitGemmTileTraitsINSA_13SM90_TMA_LOADENSA_14ComposedLayoutINSA_7SwizzleILi3ELi4ELi3EEENSA_18smem_ptr_flag_bitsILi16EEENSX_INSB_IJNSB_IJSI_SE_EEENSB_IJNSC_ILi8EEES1E_EEENSB_IJSE_NSC_ILi9EEEEEEEEENSB_IJNSB_IJSE_SZ_EEENSB_IJSI_NSC_ILi512EEEEEENSB_IJSZ_NSC_ILi4096EEEEEEEEEEEEEvEENS16_INSA_30SM90_TMA_LOAD_IM2COL_MULTICASTENS18_IS1A_S1C_NSX_INSB_IJNSB_IJSI_SD_EEES1F_S1H_EEENSB_IJNSB_IJSE_S1M_EEES1L_NSB_IJSZ_NSC_ILi8192EEEEEEEEEEEEEvEEEENS_8epilogue10collective6detail29Sm90TmaWarpSpecializedAdapterINS24_15DefaultEpilogueISN_NSB_IJlNSB_IJSE_lllEEESZ_EEES29_NS23_6thread17LinearCombinationISN_Li1EffLNS2A_9ScaleType4KindE0ELNS_15FloatRoundStyleE2ESN_EENS_4gemm15EpilogueDefaultEEEEEvvEEEEvNT_6ParamsE)
        /*0014*/ 	.word	0x00000000


	//----- nvinfo : EIATTR_MIN_STACK_SIZE
	.align		4
.L_14:
        /*0018*/ 	.byte	0x04, 0x12
        /*001a*/ 	.short	(.L_16 - .L_15)
	.align		4
.L_15:
        /*001c*/ 	.word	index@(_ZN7cutlass13device_kernelINS_4conv6kernel13ConvUniversalINS1_16ConvProblemShapeILNS1_8OperatorE2ELi3EEENS1_10collective14CollectiveConvINS1_46MainloopSm90TmaGmmaWarpSpecializedImplicitGemmILS5_2ELi9ELi3EN4cute5tupleIJNSA_1CILi2EEENSC_ILi1EEESE_EEENS1_36KernelImplicitTmaWarpSpecializedSm90ELi1EEENSB_IJNSC_ILi64EEENSB_IJNSC_ILi128EEEEEENSB_IJSI_EEEEEENS_6half_tESN_NSA_8TiledMMAINSA_8MMA_AtomIJNSA_4SM904GMMA26MMA_64x128x16_F32F16F16_SSILNSR_5MajorE1ELST_1ELNSR_7ScaleInE1ELSU_1EEEEEENSA_6LayoutINSB_IJSE_SE_SE_EEENSB_IJNSC_ILi0EEESZ_SZ_EEEEENSB_IJNSA_10UnderscoreES12_S12_EEEEENS7_6detail26Sm90ImplicitGemmTileTraitsINSA_13SM90_TMA_LOADENSA_14ComposedLayoutINSA_7SwizzleILi3ELi4ELi3EEENSA_18smem_ptr_flag_bitsILi16EEENSX_INSB_IJNSB_IJSI_SE_EEENSB_IJNSC_ILi8EEES1E_EEENSB_IJSE_NSC_ILi9EEEEEEEEENSB_IJNSB_IJSE_SZ_EEENSB_IJSI_NSC_ILi512EEEEEENSB_IJSZ_NSC_ILi4096EEEEEEEEEEEEEvEENS16_INSA_30SM90_TMA_LOAD_IM2COL_MULTICASTENS18_IS1A_S1C_NSX_INSB_IJNSB_IJSI_SD_EEES1F_S1H_EEENSB_IJNSB_IJSE_S1M_EEES1L_NSB_IJSZ_NSC_ILi8192EEEEEEEEEEEEEvEEEENS_8epilogue10collective6detail29Sm90TmaWarpSpecializedAdapterINS24_15DefaultEpilogueISN_NSB_IJlNSB_IJSE_lllEEESZ_EEES29_NS23_6thread17LinearCombinationISN_Li1EffLNS2A_9ScaleType4KindE0ELNS_15FloatRoundStyleE2ESN_EENS_4gemm15EpilogueDefaultEEEEEvvEEEEvNT_6ParamsE)
        /*0020*/ 	.word	0x00000000
.L_16:


//--------------------- .nv.compat                --------------------------
	.section	.nv.compat,"",@"SHT_CUDA_COMPAT_INFO"
	.align	4
        /*0000*/ 	.byte	0x02, 0x09, 0x01, 0x00, 0x02, 0x02, 0x04, 0x00, 0x02, 0x05, 0x05, 0x00, 0x03, 0x07, 0x01, 0x01
        /*0010*/ 	.byte	0x02, 0x03, 0x01, 0x00, 0x02, 0x06, 0x01, 0x00, 0x04, 0x0b, 0x08, 0x00, 0x00, 0x00, 0x00, 0x00
        /*0020*/ 	.byte	0x00, 0x00, 0x00, 0x00


//--------------------- .nv.info._ZN7cutlass13device_kernelINS_4conv6kernel13ConvUniversalINS1_16ConvProblemShapeILNS1_8OperatorE2ELi3EEENS1_10collective14CollectiveConvINS1_46MainloopSm90TmaGmmaWarpSpecializedImplicitGemmILS5_2ELi9ELi3EN4cute5tupleIJNSA_1CILi2EEENSC_ILi1EEESE_EEENS1_36KernelImplicitTmaWarpSpecializedSm90ELi1EEENSB_IJNSC_ILi64EEENSB_IJNSC_ILi128EEEEEENSB_IJSI_EEEEEENS_6half_tESN_NSA_8TiledMMAINSA_8MMA_AtomIJNSA_4SM904GMMA26MMA_64x128x16_F32F16F16_SSILNSR_5MajorE1ELST_1ELNSR_7ScaleInE1ELSU_1EEEEEENSA_6LayoutINSB_IJSE_SE_SE_EEENSB_IJNSC_ILi0EEESZ_SZ_EEEEENSB_IJNSA_10UnderscoreES12_S12_EEEEENS7_6detail26Sm90ImplicitGemmTileTraitsINSA_13SM90_TMA_LOADENSA_14ComposedLayoutINSA_7SwizzleILi3ELi4ELi3EEENSA_18smem_ptr_flag_bitsILi16EEENSX_INSB_IJNSB_IJSI_SE_EEENSB_IJNSC_ILi8EEES1E_EEENSB_IJSE_NSC_ILi9EEEEEEEEENSB_IJNSB_IJSE_SZ_EEENSB_IJSI_NSC_ILi512EEEEEENSB_IJSZ_NSC_ILi4096EEEEEEEEEEEEEvEENS16_INSA_30SM90_TMA_LOAD_IM2COL_MULTICASTENS18_IS1A_S1C_NSX_INSB_IJNSB_IJSI_SD_EEES1F_S1H_EEENSB_IJNSB_IJSE_S1M_EEES1L_NSB_IJSZ_NSC_ILi8192EEEEEEEEEEEEEvEEEENS_8epilogue10collective6detail29Sm90TmaWarpSpecializedAdapterINS24_15DefaultEpilogueISN_NSB_IJlNSB_IJSE_lllEEESZ_EEES29_NS23_6thread17LinearCombinationISN_Li1EffLNS2A_9ScaleType4KindE0ELNS_15FloatRoundStyleE2ESN_EENS_4gemm15EpilogueDefaultEEEEEvvEEEEvNT_6ParamsE --------------------------
	.section	.nv.info._ZN7cutlass13device_kernelINS_4conv6kernel13ConvUniversalINS1_16ConvProblemShapeILNS1_8OperatorE2ELi3EEENS1_10collective14CollectiveConvINS1_46MainloopSm90TmaGmmaWarpSpecializedImplicitGemmILS5_2ELi9ELi3EN4cute5tupleIJNSA_1CILi2EEENSC_ILi1EEESE_EEENS1_36KernelImplicitTmaWarpSpecializedSm90ELi1EEENSB_IJNSC_ILi64EEENSB_IJNSC_ILi128EEEEEENSB_IJSI_EEEEEENS_6half_tESN_NSA_8TiledMMAINSA_8MMA_AtomIJNSA_4SM904GMMA26MMA_64x128x16_F32F16F16_SSILNSR_5MajorE1ELST_1ELNSR_7ScaleInE1ELSU_1EEEEEENSA_6LayoutINSB_IJSE_SE_SE_EEENSB_IJNSC_ILi0EEESZ_SZ_EEEEENSB_IJNSA_10UnderscoreES12_S12_EEEEENS7_6detail26Sm90ImplicitGemmTileTraitsINSA_13SM90_TMA_LOADENSA_14ComposedLayoutINSA_7SwizzleILi3ELi4ELi3EEENSA_18smem_ptr_flag_bitsILi16EEENSX_INSB_IJNSB_IJSI_SE_EEENSB_IJNSC_ILi8EEES1E_EEENSB_IJSE_NSC_ILi9EEEEEEEEENSB_IJNSB_IJSE_SZ_EEENSB_IJSI_NSC_ILi512EEEEEENSB_IJSZ_NSC_ILi4096EEEEEEEEEEEEEvEENS16_INSA_30SM90_TMA_LOAD_IM2COL_MULTICASTENS18_IS1A_S1C_NSX_INSB_IJNSB_IJSI_SD_EEES1F_S1H_EEENSB_IJNSB_IJSE_S1M_EEES1L_NSB_IJSZ_NSC_ILi8192EEEEEEEEEEEEEvEEEENS_8epilogue10collective6detail29Sm90TmaWarpSpecializedAdapterINS24_15DefaultEpilogueISN_NSB_IJlNSB_IJSE_lllEEESZ_EEES29_NS23_6thread17LinearCombinationISN_Li1EffLNS2A_9ScaleType4KindE0ELNS_15FloatRoundStyleE2ESN_EENS_4gemm15EpilogueDefaultEEEEEvvEEEEvNT_6ParamsE,"",@"SHT_CUDA_INFO"
	.sectionflags	@""
	.align	4


	//----- nvinfo : EIATTR_CUDA_API_VERSION
	.align		4
        /*0000*/ 	.byte	0x04, 0x37
        /*0002*/ 	.short	(.L_18 - .L_17)
.L_17:
        /*0004*/ 	.word	0x00000082


	//----- nvinfo : EIATTR_KPARAM_INFO
	.align		4
.L_18:
        /*0008*/ 	.byte	0x04, 0x17
        /*000a*/ 	.short	(.L_20 - .L_19)
.L_19:
        /*000c*/ 	.word	0x00000000
        /*0010*/ 	.short	0x0000
        /*0012*/ 	.short	0x0070
        /*0014*/ 	.byte	0x00, 0xf0, 0x01, 0x10


	//----- nvinfo : EIATTR_SPARSE_MMA_MASK
	.align		4
.L_20:
        /*0018*/ 	.byte	0x03, 0x50
        /*001a*/ 	.short	0x0000


	//----- nvinfo : EIATTR_MAXREG_COUNT
	.align		4
        /*001c*/ 	.byte	0x03, 0x1b
        /*001e*/ 	.short	0x00ff


	//----- nvinfo : EIATTR_NUM_BARRIERS
	.align		4
        /*0020*/ 	.byte	0x02, 0x4c
        /*0022*/ 	.byte	0x01
	.zero		1


	//----- nvinfo : EIATTR_MERCURY_ISA_VERSION
	.align		4
        /*0024*/ 	.byte	0x03, 0x5f
        /*0026*/ 	.short	0x0101


	//----- nvinfo : EIATTR_COOP_GROUP_MASK_REGIDS
	.align		4
        /*0028*/ 	.byte	0x04, 0x29
        /*002a*/ 	.short	(.L_22 - .L_21)


	//   ....[0]....
.L_21:
        /*002c*/ 	.word	0xffffffff


	//   ....[1]....
        /*0030*/ 	.word	0xffffffff


	//   ....[2]....
        /*0034*/ 	.word	0xffffffff


	//   ....[3]....
        /*0038*/ 	.word	0xffffffff


	//----- nvinfo : EIATTR_COOP_GROUP_INSTR_OFFSETS
	.align		4
.L_22:
        /*003c*/ 	.byte	0x04, 0x28
        /*003e*/ 	.short	(.L_24 - .L_23)


	//   ....[0]....
.L_23:
        /*0040*/ 	.word	0x00000070


	//   ....[1]....
        /*0044*/ 	.word	0x00000080


	//   ....[2]....
        /*0048*/ 	.word	0x00000140


	//   ....[3]....
        /*004c*/ 	.word	0x00000770


	//----- nvinfo : EIATTR_MBARRIER_INSTR_OFFSETS
	.align		4
.L_24:
        /*0050*/ 	.byte	0x04, 0x39
        /*0052*/ 	.short	(.L_26 - .L_25)


	//   ....[0]....
.L_25:
        /*0054*/ 	.word	0x00000310
        /*0058*/ 	.word	0x000000ff
        /*005c*/ 	.word	0x00036000
        /*0060*/ 	.short	0x0100
        /*0062*/ 	.byte	0x08
	.zero		1


	//   ....[1]....
        /*0064*/ 	.word	0x00000320
        /*0068*/ 	.word	0x000000ff
        /*006c*/ 	.word	0x00036048
        /*0070*/ 	.short	0x0100
        /*0072*/ 	.byte	0x08
	.zero		1


	//   ....[2]....
        /*0074*/ 	.word	0x00000330
        /*0078*/ 	.word	0x000000ff
        /*007c*/ 	.word	0x00036008
        /*0080*/ 	.short	0x0100
        /*0082*/ 	.byte	0x08
	.zero		1


	//   ....[3]....
        /*0084*/ 	.word	0x00000340
        /*0088*/ 	.word	0x000000ff
        /*008c*/ 	.word	0x00036050
        /*0090*/ 	.short	0x0100
        /*0092*/ 	.byte	0x08
	.zero		1


	//   ....[4]....
        /*0094*/ 	.word	0x00000350
        /*0098*/ 	.word	0x000000ff
        /*009c*/ 	.word	0x00036010
        /*00a0*/ 	.short	0x0100
        /*00a2*/ 	.byte	0x08
	.zero		1


	//   ....[5]....
        /*00a4*/ 	.word	0x00000360
        /*00a8*/ 	.word	0x000000ff
        /*00ac*/ 	.word	0x00036058
        /*00b0*/ 	.short	0x0100
        /*00b2*/ 	.byte	0x08
	.zero		1


	//   ....[6]....
        /*00b4*/ 	.word	0x00000370
        /*00b8*/ 	.word	0x000000ff
        /*00bc*/ 	.word	0x00036018
        /*00c0*/ 	.short	0x0100
        /*00c2*/ 	.byte	0x08
	.zero		1


	//   ....[7]....
        /*00c4*/ 	.word	0x00000380
        /*00c8*/ 	.word	0x000000ff
        /*00cc*/ 	.word	0x00036060
        /*00d0*/ 	.short	0x0100
        /*00d2*/ 	.byte	0x08
	.zero		1


	//   ....[8]....
        /*00d4*/ 	.word	0x00000390
        /*00d8*/ 	.word	0x000000ff
        /*00dc*/ 	.word	0x00036020
        /*00e0*/ 	.short	0x0100
        /*00e2*/ 	.byte	0x08
	.zero		1


	//   ....[9]....
        /*00e4*/ 	.word	0x000003a0
        /*00e8*/ 	.word	0x000000ff
        /*00ec*/ 	.word	0x00036068
        /*00f0*/ 	.short	0x0100
        /*00f2*/ 	.byte	0x08
	.zero		1


	//   ....[10]....
        /*00f4*/ 	.word	0x000003b0
        /*00f8*/ 	.word	0x000000ff
        /*00fc*/ 	.word	0x00036028
        /*0100*/ 	.short	0x0100
        /*0102*/ 	.byte	0x08
	.zero		1


	//   ....[11]....
        /*0104*/ 	.word	0x000003c0
        /*0108*/ 	.word	0x000000ff
        /*010c*/ 	.word	0x00036070
        /*0110*/ 	.short	0x0100
        /*0112*/ 	.byte	0x08
	.zero		1


	//   ....[12]....
        /*0114*/ 	.word	0x000003d0
        /*0118*/ 	.word	0x000000ff
        /*011c*/ 	.word	0x00036030
        /*0120*/ 	.short	0x0100
        /*0122*/ 	.byte	0x08
	.zero		1


	//   ....[13]....
        /*0124*/ 	.word	0x000003e0
        /*0128*/ 	.word	0x000000ff
        /*012c*/ 	.word	0x00036078
        /*0130*/ 	.short	0x0100
        /*0132*/ 	.byte	0x08
	.zero		1


	//   ....[14]....
        /*0134*/ 	.word	0x000003f0
        /*0138*/ 	.word	0x000000ff
        /*013c*/ 	.word	0x00036038
        /*0140*/ 	.short	0x0100
        /*0142*/ 	.byte	0x08
	.zero		1


	//   ....[15]....
        /*0144*/ 	.word	0x00000400
        /*0148*/ 	.word	0x000000ff
        /*014c*/ 	.word	0x00036080
        /*0150*/ 	.short	0x0100
        /*0152*/ 	.byte	0x08
	.zero		1


	//   ....[16]....
        /*0154*/ 	.word	0x00000410
        /*0158*/ 	.word	0x000000ff
        /*015c*/ 	.word	0x00036040
        /*0160*/ 	.short	0x0100
        /*0162*/ 	.byte	0x08
	.zero		1


	//   ....[17]....
        /*0164*/ 	.word	0x00000420
        /*0168*/ 	.word	0x000000ff
        /*016c*/ 	.word	0x00036088
        /*0170*/ 	.short	0x0100
        /*0172*/ 	.byte	0x08
	.zero		1


	//   ....[18]....
        /*0174*/ 	.word	0x000012d0
        /*0178*/ 	.word	0x0000000c
        /*017c*/ 	.word	0x00036000
        /*0180*/ 	.short	0x010a
        /*0182*/ 	.byte	0x3f
	.zero		1


	//   ....[19]....
        /*0184*/ 	.word	0x00001680
        /*0188*/ 	.word	0x0000000d
        /*018c*/ 	.word	0x00036000
        /*0190*/ 	.short	0x010a
        /*0192*/ 	.byte	0x3f
	.zero		1


	//   ....[20]....
        /*0194*/ 	.word	0x000018a0
        /*0198*/ 	.word	0x0000000d
        /*019c*/ 	.word	0x00000000
        /*01a0*/ 	.short	0x0101
        /*01a2*/ 	.byte	0x3f
	.zero		1


	//   ....[21]....
        /*01a4*/ 	.word	0x00001b50
        /*01a8*/ 	.word	0x00000003
        /*01ac*/ 	.word	0x00000000
        /*01b0*/ 	.short	0x0101
        /*01b2*/ 	.byte	0x3f
	.zero		1


	//   ....[22]....
        /*01b4*/ 	.word	0x00006720
        /*01b8*/ 	.word	0x0000000a
        /*01bc*/ 	.word	0x00036048
        /*01c0*/ 	.short	0x010a
        /*01c2*/ 	.byte	0x3f
	.zero		1


	//   ....[23]....
        /*01c4*/ 	.word	0x00006fb0
        /*01c8*/ 	.word	0x00000004
        /*01cc*/ 	.word	0x00000000
        /*01d0*/ 	.short	0x010a
        /*01d2*/ 	.byte	0x3f
	.zero		1


	//   ....[24]....
        /*01d4*/ 	.word	0x00007060
        /*01d8*/ 	.word	0x00000000
        /*01dc*/ 	.word	0x00000000
        /*01e0*/ 	.short	0x010a
        /*01e2*/ 	.byte	0x3f
	.zero		1


	//   ....[25]....
        /*01e4*/ 	.word	0x00007110
        /*01e8*/ 	.word	0x00000000
        /*01ec*/ 	.word	0x00000000
        /*01f0*/ 	.short	0x010a
        /*01f2*/ 	.byte	0x3f
	.zero		1


	//   ....[26]....
        /*01f4*/ 	.word	0x000071c0
        /*01f8*/ 	.word	0x00000000
        /*01fc*/ 	.word	0x00000000
        /*0200*/ 	.short	0x010a
        /*0202*/ 	.byte	0x3f
	.zero		1


	//   ....[27]....
        /*0204*/ 	.word	0x00007270
        /*0208*/ 	.word	0x00000000
        /*020c*/ 	.word	0x00000000
        /*0210*/ 	.short	0x010a
        /*0212*/ 	.byte	0x3f
	.zero		1


	//   ....[28]....
        /*0214*/ 	.word	0x00007320
        /*0218*/ 	.word	0x00000000
        /*021c*/ 	.word	0x00000000
        /*0220*/ 	.short	0x010a
        /*0222*/ 	.byte	0x3f
	.zero		1


	//   ....[29]....
        /*0224*/ 	.word	0x000073d0
        /*0228*/ 	.word	0x00000000
        /*022c*/ 	.word	0x00000000
        /*0230*/ 	.short	0x010a
        /*0232*/ 	.byte	0x3f
	.zero		1


	//   ....[30]....
        /*0234*/ 	.word	0x00007480
        /*0238*/ 	.word	0x00000000
        /*023c*/ 	.word	0x00000000
        /*0240*/ 	.short	0x010a
        /*0242*/ 	.byte	0x3f
	.zero		1


	//   ....[31]....
        /*0244*/ 	.word	0x00007530
        /*0248*/ 	.word	0x00000002
        /*024c*/ 	.word	0x00000000
        /*0250*/ 	.short	0x010a
        /*0252*/ 	.byte	0x3f
	.zero		1


	//----- nvinfo : EIATTR_NUM_MBARRIERS
	.align		4
.L_26:
        /*0254*/ 	.byte	0x03, 0x38
        /*0256*/ 	.short	0x0012


	//----- nvinfo : EIATTR_EXIT_INSTR_OFFSETS
	.align		4
        /*0258*/ 	.byte	0x04, 0x1c
        /*025a*/ 	.short	(.L_28 - .L_27)


	//   ....[0]....
.L_27:
        /*025c*/ 	.word	0x00000ff0


	//   ....[1]....
        /*0260*/ 	.word	0x00001d30


	//   ....[2]....
        /*0264*/ 	.word	0x00001e10


	//   ....[3]....
        /*0268*/ 	.word	0x00001f00


	//   ....[4]....
        /*026c*/ 	.word	0x00005210


	//   ....[5]....
        /*0270*/ 	.word	0x00005240


	//   ....[6]....
        /*0274*/ 	.word	0x00006490


	//   ....[7]....
        /*0278*/ 	.word	0x000064c0


	//   ....[8]....
        /*027c*/ 	.word	0x000064e0


	//   ....[9]....
        /*0280*/ 	.word	0x00006ea0


	//   ....[10]....
        /*0284*/ 	.word	0x00007560


	//----- nvinfo : EIATTR_MAX_THREADS
	.align		4
.L_28:
        /*0288*/ 	.byte	0x04, 0x05
        /*028a*/ 	.short	(.L_30 - .L_29)
.L_29:
        /*028c*/ 	.word	0x00000100
        /*0290*/ 	.word	0x00000001
        /*0294*/ 	.word	0x00000001


	//----- nvinfo : EIATTR_CRS_STACK_SIZE
	.align		4
.L_30:
        /*0298*/ 	.byte	0x04, 0x1e
        /*029a*/ 	.short	(.L_32 - .L_31)
.L_31:
        /*029c*/ 	.word	0x00000000


	//----- nvinfo : EIATTR_CBANK_PARAM_SIZE
	.align		4
.L_32:
        /*02a0*/ 	.byte	0x03, 0x19
        /*02a2*/ 	.short	0x0470


	//----- nvinfo : EIATTR_PARAM_CBANK
	.align		4
        /*02a4*/ 	.byte	0x04, 0x0a
        /*02a6*/ 	.short	(.L_34 - .L_33)
	.align		4
.L_33:
        /*02a8*/ 	.word	index@(.nv.constant0._ZN7cutlass13device_kernelINS_4conv6kernel13ConvUniversalINS1_16ConvProblemShapeILNS1_8OperatorE2ELi3EEENS1_10collective14CollectiveConvINS1_46MainloopSm90TmaGmmaWarpSpecializedImplicitGemmILS5_2ELi9ELi3EN4cute5tupleIJNSA_1CILi2EEENSC_ILi1EEESE_EEENS1_36KernelImplicitTmaWarpSpecializedSm90ELi1EEENSB_IJNSC_ILi64EEENSB_IJNSC_ILi128EEEEEENSB_IJSI_EEEEEENS_6half_tESN_NSA_8TiledMMAINSA_8MMA_AtomIJNSA_4SM904GMMA26MMA_64x128x16_F32F16F16_SSILNSR_5MajorE1ELST_1ELNSR_7ScaleInE1ELSU_1EEEEEENSA_6LayoutINSB_IJSE_SE_SE_EEENSB_IJNSC_ILi0EEESZ_SZ_EEEEENSB_IJNSA_10UnderscoreES12_S12_EEEEENS7_6detail26Sm90ImplicitGemmTileTraitsINSA_13SM90_TMA_LOADENSA_14ComposedLayoutINSA_7SwizzleILi3ELi4ELi3EEENSA_18smem_ptr_flag_bitsILi16EEENSX_INSB_IJNSB_IJSI_SE_EEENSB_IJNSC_ILi8EEES1E_EEENSB_IJSE_NSC_ILi9EEEEEEEEENSB_IJNSB_IJSE_SZ_EEENSB_IJSI_NSC_ILi512EEEEEENSB_IJSZ_NSC_ILi4096EEEEEEEEEEEEEvEENS16_INSA_30SM90_TMA_LOAD_IM2COL_MULTICASTENS18_IS1A_S1C_NSX_INSB_IJNSB_IJSI_SD_EEES1F_S1H_EEENSB_IJNSB_IJSE_S1M_EEES1L_NSB_IJSZ_NSC_ILi8192EEEEEEEEEEEEEvEEEENS_8epilogue10collective6detail29Sm90TmaWarpSpecializedAdapterINS24_15DefaultEpilogueISN_NSB_IJlNSB_IJSE_lllEEESZ_EEES29_NS23_6thread17LinearCombinationISN_Li1EffLNS2A_9ScaleType4KindE0ELNS_15FloatRoundStyleE2ESN_EENS_4gemm15EpilogueDefaultEEEEEvvEEEEvNT_6ParamsE)
        /*02ac*/ 	.short	0x0210
        /*02ae*/ 	.short	0x0470


	//----- nvinfo : EIATTR_SW_WAR
	.align		4
.L_34:
        /*02b0*/ 	.byte	0x04, 0x36
        /*02b2*/ 	.short	(.L_36 - .L_35)
.L_35:
        /*02b4*/ 	.word	0x00000008
.L_36:


//--------------------- .nv.callgraph             --------------------------
	.section	.nv.callgraph,"",@"SHT_CUDA_CALLGRAPH"
	.align	4
	.sectionentsize	8
	.align		4
        /*0000*/ 	.word	0x00000000
	.align		4
        /*0004*/ 	.word	0xffffffff
	.align		4
        /*0008*/ 	.word	0x00000000
	.align		4
        /*000c*/ 	.word	0xfffffffe
	.align		4
        /*0010*/ 	.word	0x00000000
	.align		4
        /*0014*/ 	.word	0xfffffffd
	.align		4
        /*0018*/ 	.word	0x00000000
	.align		4
        /*001c*/ 	.word	0xfffffffc


//--------------------- .nv.constant4             --------------------------
	.section	.nv.constant4,"a",@progbits
	.align	8
	.align		8
.nv.constant4:
        /*0000*/ 	.dword	_ZN39_INTERNAL_7a173a6f_4_k_cu_e9eed018_29184cuda3std3__45__cpo5beginE
	.align		8
        /*0008*/ 	.dword	_ZN39_INTERNAL_7a173a6f_4_k_cu_e9eed018_29184cuda3std3__45__cpo3endE
	.align		8
        /*0010*/ 	.dword	_ZN39_INTERNAL_7a173a6f_4_k_cu_e9eed018_29184cuda3std3__45__cpo6cbeginE
	.align		8
        /*0018*/ 	.dword	_ZN39_INTERNAL_7a173a6f_4_k_cu_e9eed018_29184cuda3std3__45__cpo4cendE
	.align		8
        /*0020*/ 	.dword	_ZN39_INTERNAL_7a173a6f_4_k_cu_e9eed018_29184cuda3std3__441_GLOBAL__N__7a173a6f_4_k_cu_e9eed018_29186ignoreE
	.align		8
        /*0028*/ 	.dword	_ZN39_INTERNAL_7a173a6f_4_k_cu_e9eed018_29184cuda3std3__419piecewise_constructE
	.align		8
        /*0030*/ 	.dword	_ZN39_INTERNAL_7a173a6f_4_k_cu_e9eed018_29184cuda3std3__48in_placeE
	.align		8
        /*0038*/ 	.dword	_ZN39_INTERNAL_7a173a6f_4_k_cu_e9eed018_29184cuda3std6ranges3__45__cpo4swapE
	.align		8
        /*0040*/ 	.dword	_ZN39_INTERNAL_7a173a6f_4_k_cu_e9eed018_29184cuda3std6ranges3__45__cpo9iter_moveE
	.align		8
        /*0048*/ 	.dword	_ZN39_INTERNAL_7a173a6f_4_k_cu_e9eed018_29184cute7productE
	.align		8
        /*0050*/ 	.dword	_ZN39_INTERNAL_7a173a6f_4_k_cu_e9eed018_29184cute1_E


//--------------------- .text._ZN7cutlass13device_kernelINS_4conv6kernel13ConvUniversalINS1_16ConvProblemShapeILNS1_8OperatorE2ELi3EEENS1_10collective14CollectiveConvINS1_46MainloopSm90TmaGmmaWarpSpecializedImplicitGemmILS5_2ELi9ELi3EN4cute5tupleIJNSA_1CILi2EEENSC_ILi1EEESE_EEENS1_36KernelImplicitTmaWarpSpecializedSm90ELi1EEENSB_IJNSC_ILi64EEENSB_IJNSC_ILi128EEEEEENSB_IJSI_EEEEEENS_6half_tESN_NSA_8TiledMMAINSA_8MMA_AtomIJNSA_4SM904GMMA26MMA_64x128x16_F32F16F16_SSILNSR_5MajorE1ELST_1ELNSR_7ScaleInE1ELSU_1EEEEEENSA_6LayoutINSB_IJSE_SE_SE_EEENSB_IJNSC_ILi0EEESZ_SZ_EEEEENSB_IJNSA_10UnderscoreES12_S12_EEEEENS7_6detail26Sm90ImplicitGemmTileTraitsINSA_13SM90_TMA_LOADENSA_14ComposedLayoutINSA_7SwizzleILi3ELi4ELi3EEENSA_18smem_ptr_flag_bitsILi16EEENSX_INSB_IJNSB_IJSI_SE_EEENSB_IJNSC_ILi8EEES1E_EEENSB_IJSE_NSC_ILi9EEEEEEEEENSB_IJNSB_IJSE_SZ_EEENSB_IJSI_NSC_ILi512EEEEEENSB_IJSZ_NSC_ILi4096EEEEEEEEEEEEEvEENS16_INSA_30SM90_TMA_LOAD_IM2COL_MULTICASTENS18_IS1A_S1C_NSX_INSB_IJNSB_IJSI_SD_EEES1F_S1H_EEENSB_IJNSB_IJSE_S1M_EEES1L_NSB_IJSZ_NSC_ILi8192EEEEEEEEEEEEEvEEEENS_8epilogue10collective6detail29Sm90TmaWarpSpecializedAdapterINS24_15DefaultEpilogueISN_NSB_IJlNSB_IJSE_lllEEESZ_EEES29_NS23_6thread17LinearCombinationISN_Li1EffLNS2A_9ScaleType4KindE0ELNS_15FloatRoundStyleE2ESN_EENS_4gemm15EpilogueDefaultEEEEEvvEEEEvNT_6ParamsE --------------------------
	.section	.text._ZN7cutlass13device_kernelINS_4conv6kernel13ConvUniversalINS1_16ConvProblemShapeILNS1_8OperatorE2ELi3EEENS1_10collective14CollectiveConvINS1_46MainloopSm90TmaGmmaWarpSpecializedImplicitGemmILS5_2ELi9ELi3EN4cute5tupleIJNSA_1CILi2EEENSC_ILi1EEESE_EEENS1_36KernelImplicitTmaWarpSpecializedSm90ELi1EEENSB_IJNSC_ILi64EEENSB_IJNSC_ILi128EEEEEENSB_IJSI_EEEEEENS_6half_tESN_NSA_8TiledMMAINSA_8MMA_AtomIJNSA_4SM904GMMA26MMA_64x128x16_F32F16F16_SSILNSR_5MajorE1ELST_1ELNSR_7ScaleInE1ELSU_1EEEEEENSA_6LayoutINSB_IJSE_SE_SE_EEENSB_IJNSC_ILi0EEESZ_SZ_EEEEENSB_IJNSA_10UnderscoreES12_S12_EEEEENS7_6detail26Sm90ImplicitGemmTileTraitsINSA_13SM90_TMA_LOADENSA_14ComposedLayoutINSA_7SwizzleILi3ELi4ELi3EEENSA_18smem_ptr_flag_bitsILi16EEENSX_INSB_IJNSB_IJSI_SE_EEENSB_IJNSC_ILi8EEES1E_EEENSB_IJSE_NSC_ILi9EEEEEEEEENSB_IJNSB_IJSE_SZ_EEENSB_IJSI_NSC_ILi512EEEEEENSB_IJSZ_NSC_ILi4096EEEEEEEEEEEEEvEENS16_INSA_30SM90_TMA_LOAD_IM2COL_MULTICASTENS18_IS1A_S1C_NSX_INSB_IJNSB_IJSI_SD_EEES1F_S1H_EEENSB_IJNSB_IJSE_S1M_EEES1L_NSB_IJSZ_NSC_ILi8192EEEEEEEEEEEEEvEEEENS_8epilogue10collective6detail29Sm90TmaWarpSpecializedAdapterINS24_15DefaultEpilogueISN_NSB_IJlNSB_IJSE_lllEEESZ_EEES29_NS23_6thread17LinearCombinationISN_Li1EffLNS2A_9ScaleType4KindE0ELNS_15FloatRoundStyleE2ESN_EENS_4gemm15EpilogueDefaultEEEEEvvEEEEvNT_6ParamsE,"ax",@progbits
	.align	128
.text._ZN7cutlass13device_kernelINS_4conv6kernel13ConvUniversalINS1_16ConvProblemShapeILNS1_8OperatorE2ELi3EEENS1_10collective14CollectiveConvINS1_46MainloopSm90TmaGmmaWarpSpecializedImplicitGemmILS5_2ELi9ELi3EN4cute5tupleIJNSA_1CILi2EEENSC_ILi1EEESE_EEENS1_36KernelImplicitTmaWarpSpecializedSm90ELi1EEENSB_IJNSC_ILi64EEENSB_IJNSC_ILi128EEEEEENSB_IJSI_EEEEEENS_6half_tESN_NSA_8TiledMMAINSA_8MMA_AtomIJNSA_4SM904GMMA26MMA_64x128x16_F32F16F16_SSILNSR_5MajorE1ELST_1ELNSR_7ScaleInE1ELSU_1EEEEEENSA_6LayoutINSB_IJSE_SE_SE_EEENSB_IJNSC_ILi0EEESZ_SZ_EEEEENSB_IJNSA_10UnderscoreES12_S12_EEEEENS7_6detail26Sm90ImplicitGemmTileTraitsINSA_13SM90_TMA_LOADENSA_14ComposedLayoutINSA_7SwizzleILi3ELi4ELi3EEENSA_18smem_ptr_flag_bitsILi16EEENSX_INSB_IJNSB_IJSI_SE_EEENSB_IJNSC_ILi8EEES1E_EEENSB_IJSE_NSC_ILi9EEEEEEEEENSB_IJNSB_IJSE_SZ_EEENSB_IJSI_NSC_ILi512EEEEEENSB_IJSZ_NSC_ILi4096EEEEEEEEEEEEEvEENS16_INSA_30SM90_TMA_LOAD_IM2COL_MULTICASTENS18_IS1A_S1C_NSX_INSB_IJNSB_IJSI_SD_EEES1F_S1H_EEENSB_IJNSB_IJSE_S1M_EEES1L_NSB_IJSZ_NSC_ILi8192EEEEEEEEEEEEEvEEEENS_8epilogue10collective6detail29Sm90TmaWarpSpecializedAdapterINS24_15DefaultEpilogueISN_NSB_IJlNSB_IJSE_lllEEESZ_EEES29_NS23_6thread17LinearCombinationISN_Li1EffLNS2A_9ScaleType4KindE0ELNS_15FloatRoundStyleE2ESN_EENS_4gemm15EpilogueDefaultEEEEEvvEEEEvNT_6ParamsE:
        .type           _ZN7cutlass13device_kernelINS_4conv6kernel13ConvUniversalINS1_16ConvProblemShapeILNS1_8OperatorE2ELi3EEENS1_10collective14CollectiveConvINS1_46MainloopSm90TmaGmmaWarpSpecializedImplicitGemmILS5_2ELi9ELi3EN4cute5tupleIJNSA_1CILi2EEENSC_ILi1EEESE_EEENS1_36KernelImplicitTmaWarpSpecializedSm90ELi1EEENSB_IJNSC_ILi64EEENSB_IJNSC_ILi128EEEEEENSB_IJSI_EEEEEENS_6half_tESN_NSA_8TiledMMAINSA_8MMA_AtomIJNSA_4SM904GMMA26MMA_64x128x16_F32F16F16_SSILNSR_5MajorE1ELST_1ELNSR_7ScaleInE1ELSU_1EEEEEENSA_6LayoutINSB_IJSE_SE_SE_EEENSB_IJNSC_ILi0EEESZ_SZ_EEEEENSB_IJNSA_10UnderscoreES12_S12_EEEEENS7_6detail26Sm90ImplicitGemmTileTraitsINSA_13SM90_TMA_LOADENSA_14ComposedLayoutINSA_7SwizzleILi3ELi4ELi3EEENSA_18smem_ptr_flag_bitsILi16EEENSX_INSB_IJNSB_IJSI_SE_EEENSB_IJNSC_ILi8EEES1E_EEENSB_IJSE_NSC_ILi9EEEEEEEEENSB_IJNSB_IJSE_SZ_EEENSB_IJSI_NSC_ILi512EEEEEENSB_IJSZ_NSC_ILi4096EEEEEEEEEEEEEvEENS16_INSA_30SM90_TMA_LOAD_IM2COL_MULTICASTENS18_IS1A_S1C_NSX_INSB_IJNSB_IJSI_SD_EEES1F_S1H_EEENSB_IJNSB_IJSE_S1M_EEES1L_NSB_IJSZ_NSC_ILi8192EEEEEEEEEEEEEvEEEENS_8epilogue10collective6detail29Sm90TmaWarpSpecializedAdapterINS24_15DefaultEpilogueISN_NSB_IJlNSB_IJSE_lllEEESZ_EEES29_NS23_6thread17LinearCombinationISN_Li1EffLNS2A_9ScaleType4KindE0ELNS_15FloatRoundStyleE2ESN_EENS_4gemm15EpilogueDefaultEEEEEvvEEEEvNT_6ParamsE,@function
        .size           _ZN7cutlass13device_kernelINS_4conv6kernel13ConvUniversalINS1_16ConvProblemShapeILNS1_8OperatorE2ELi3EEENS1_10collective14CollectiveConvINS1_46MainloopSm90TmaGmmaWarpSpecializedImplicitGemmILS5_2ELi9ELi3EN4cute5tupleIJNSA_1CILi2EEENSC_ILi1EEESE_EEENS1_36KernelImplicitTmaWarpSpecializedSm90ELi1EEENSB_IJNSC_ILi64EEENSB_IJNSC_ILi128EEEEEENSB_IJSI_EEEEEENS_6half_tESN_NSA_8TiledMMAINSA_8MMA_AtomIJNSA_4SM904GMMA26MMA_64x128x16_F32F16F16_SSILNSR_5MajorE1ELST_1ELNSR_7ScaleInE1ELSU_1EEEEEENSA_6LayoutINSB_IJSE_SE_SE_EEENSB_IJNSC_ILi0EEESZ_SZ_EEEEENSB_IJNSA_10UnderscoreES12_S12_EEEEENS7_6detail26Sm90ImplicitGemmTileTraitsINSA_13SM90_TMA_LOADENSA_14ComposedLayoutINSA_7SwizzleILi3ELi4ELi3EEENSA_18smem_ptr_flag_bitsILi16EEENSX_INSB_IJNSB_IJSI_SE_EEENSB_IJNSC_ILi8EEES1E_EEENSB_IJSE_NSC_ILi9EEEEEEEEENSB_IJNSB_IJSE_SZ_EEENSB_IJSI_NSC_ILi512EEEEEENSB_IJSZ_NSC_ILi4096EEEEEEEEEEEEEvEENS16_INSA_30SM90_TMA_LOAD_IM2COL_MULTICASTENS18_IS1A_S1C_NSX_INSB_IJNSB_IJSI_SD_EEES1F_S1H_EEENSB_IJNSB_IJSE_S1M_EEES1L_NSB_IJSZ_NSC_ILi8192EEEEEEEEEEEEEvEEEENS_8epilogue10collective6detail29Sm90TmaWarpSpecializedAdapterINS24_15DefaultEpilogueISN_NSB_IJlNSB_IJSE_lllEEESZ_EEES29_NS23_6thread17LinearCombinationISN_Li1EffLNS2A_9ScaleType4KindE0ELNS_15FloatRoundStyleE2ESN_EENS_4gemm15EpilogueDefaultEEEEEvvEEEEvNT_6ParamsE,(.L_x_169 - _ZN7cutlass13device_kernelINS_4conv6kernel13ConvUniversalINS1_16ConvProblemShapeILNS1_8OperatorE2ELi3EEENS1_10collective14CollectiveConvINS1_46MainloopSm90TmaGmmaWarpSpecializedImplicitGemmILS5_2ELi9ELi3EN4cute5tupleIJNSA_1CILi2EEENSC_ILi1EEESE_EEENS1_36KernelImplicitTmaWarpSpecializedSm90ELi1EEENSB_IJNSC_ILi64EEENSB_IJNSC_ILi128EEEEEENSB_IJSI_EEEEEENS_6half_tESN_NSA_8TiledMMAINSA_8MMA_AtomIJNSA_4SM904GMMA26MMA_64x128x16_F32F16F16_SSILNSR_5MajorE1ELST_1ELNSR_7ScaleInE1ELSU_1EEEEEENSA_6LayoutINSB_IJSE_SE_SE_EEENSB_IJNSC_ILi0EEESZ_SZ_EEEEENSB_IJNSA_10UnderscoreES12_S12_EEEEENS7_6detail26Sm90ImplicitGemmTileTraitsINSA_13SM90_TMA_LOADENSA_14ComposedLayoutINSA_7SwizzleILi3ELi4ELi3EEENSA_18smem_ptr_flag_bitsILi16EEENSX_INSB_IJNSB_IJSI_SE_EEENSB_IJNSC_ILi8EEES1E_EEENSB_IJSE_NSC_ILi9EEEEEEEEENSB_IJNSB_IJSE_SZ_EEENSB_IJSI_NSC_ILi512EEEEEENSB_IJSZ_NSC_ILi4096EEEEEEEEEEEEEvEENS16_INSA_30SM90_TMA_LOAD_IM2COL_MULTICASTENS18_IS1A_S1C_NSX_INSB_IJNSB_IJSI_SD_EEES1F_S1H_EEENSB_IJNSB_IJSE_S1M_EEES1L_NSB_IJSZ_NSC_ILi8192EEEEEEEEEEEEEvEEEENS_8epilogue10collective6detail29Sm90TmaWarpSpecializedAdapterINS24_15DefaultEpilogueISN_NSB_IJlNSB_IJSE_lllEEESZ_EEES29_NS23_6thread17LinearCombinationISN_Li1EffLNS2A_9ScaleType4KindE0ELNS_15FloatRoundStyleE2ESN_EENS_4gemm15EpilogueDefaultEEEEEvvEEEEvNT_6ParamsE)
        .other          _ZN7cutlass13device_kernelINS_4conv6kernel13ConvUniversalINS1_16ConvProblemShapeILNS1_8OperatorE2ELi3EEENS1_10collective14CollectiveConvINS1_46MainloopSm90TmaGmmaWarpSpecializedImplicitGemmILS5_2ELi9ELi3EN4cute5tupleIJNSA_1CILi2EEENSC_ILi1EEESE_EEENS1_36KernelImplicitTmaWarpSpecializedSm90ELi1EEENSB_IJNSC_ILi64EEENSB_IJNSC_ILi128EEEEEENSB_IJSI_EEEEEENS_6half_tESN_NSA_8TiledMMAINSA_8MMA_AtomIJNSA_4SM904GMMA26MMA_64x128x16_F32F16F16_SSILNSR_5MajorE1ELST_1ELNSR_7ScaleInE1ELSU_1EEEEEENSA_6LayoutINSB_IJSE_SE_SE_EEENSB_IJNSC_ILi0EEESZ_SZ_EEEEENSB_IJNSA_10UnderscoreES12_S12_EEEEENS7_6detail26Sm90ImplicitGemmTileTraitsINSA_13SM90_TMA_LOADENSA_14ComposedLayoutINSA_7SwizzleILi3ELi4ELi3EEENSA_18smem_ptr_flag_bitsILi16EEENSX_INSB_IJNSB_IJSI_SE_EEENSB_IJNSC_ILi8EEES1E_EEENSB_IJSE_NSC_ILi9EEEEEEEEENSB_IJNSB_IJSE_SZ_EEENSB_IJSI_NSC_ILi512EEEEEENSB_IJSZ_NSC_ILi4096EEEEEEEEEEEEEvEENS16_INSA_30SM90_TMA_LOAD_IM2COL_MULTICASTENS18_IS1A_S1C_NSX_INSB_IJNSB_IJSI_SD_EEES1F_S1H_EEENSB_IJNSB_IJSE_S1M_EEES1L_NSB_IJSZ_NSC_ILi8192EEEEEEEEEEEEEvEEEENS_8epilogue10collective6detail29Sm90TmaWarpSpecializedAdapterINS24_15DefaultEpilogueISN_NSB_IJlNSB_IJSE_lllEEESZ_EEES29_NS23_6thread17LinearCombinationISN_Li1EffLNS2A_9ScaleType4KindE0ELNS_15FloatRoundStyleE2ESN_EENS_4gemm15EpilogueDefaultEEEEEvvEEEEvNT_6ParamsE,@"STO_CUDA_ENTRY STV_DEFAULT"
_ZN7cutlass13device_kernelINS_4conv6kernel13ConvUniversalINS1_16ConvProblemShapeILNS1_8OperatorE2ELi3EEENS1_10collective14CollectiveConvINS1_46MainloopSm90TmaGmmaWarpSpecializedImplicitGemmILS5_2ELi9ELi3EN4cute5tupleIJNSA_1CILi2EEENSC_ILi1EEESE_EEENS1_36KernelImplicitTmaWarpSpecializedSm90ELi1EEENSB_IJNSC_ILi64EEENSB_IJNSC_ILi128EEEEEENSB_IJSI_EEEEEENS_6half_tESN_NSA_8TiledMMAINSA_8MMA_AtomIJNSA_4SM904GMMA26MMA_64x128x16_F32F16F16_SSILNSR_5MajorE1ELST_1ELNSR_7ScaleInE1ELSU_1EEEEEENSA_6LayoutINSB_IJSE_SE_SE_EEENSB_IJNSC_ILi0EEESZ_SZ_EEEEENSB_IJNSA_10UnderscoreES12_S12_EEEEENS7_6detail26Sm90ImplicitGemmTileTraitsINSA_13SM90_TMA_LOADENSA_14ComposedLayoutINSA_7SwizzleILi3ELi4ELi3EEENSA_18smem_ptr_flag_bitsILi16EEENSX_INSB_IJNSB_IJSI_SE_EEENSB_IJNSC_ILi8EEES1E_EEENSB_IJSE_NSC_ILi9EEEEEEEEENSB_IJNSB_IJSE_SZ_EEENSB_IJSI_NSC_ILi512EEEEEENSB_IJSZ_NSC_ILi4096EEEEEEEEEEEEEvEENS16_INSA_30SM90_TMA_LOAD_IM2COL_MULTICASTENS18_IS1A_S1C_NSX_INSB_IJNSB_IJSI_SD_EEES1F_S1H_EEENSB_IJNSB_IJSE_S1M_EEES1L_NSB_IJSZ_NSC_ILi8192EEEEEEEEEEEEEvEEEENS_8epilogue10collective6detail29Sm90TmaWarpSpecializedAdapterINS24_15DefaultEpilogueISN_NSB_IJlNSB_IJSE_lllEEESZ_EEES29_NS23_6thread17LinearCombinationISN_Li1EffLNS2A_9ScaleType4KindE0ELNS_15FloatRoundStyleE2ESN_EENS_4gemm15EpilogueDefaultEEEEEvvEEEEvNT_6ParamsE:
[----:B------:R-:W-:Y:S01]  /*0000*/  LDC R1, c[0x0][0x28] ;  /* 0x00000a00ff017b82 */ /* 0x000fe20000000800 */
[----:B------:R-:W0:Y:S01]  /*0010*/  S2R R10, SR_TID.X ;  /* 0x00000000000a7919 */ /* 0x000e220000002100 */
[----:B------:R-:W-:Y:S01]  /*0020*/  ELECT P0, URZ, PT ;  /* 0x00000000003f782f */ /* 0x000fe20003800000 */
[----:B------:R-:W-:Y:S01]  /*0030*/  BSSY B0, `(.L_x_0) ;  /* 0x0000010000007945 */ /* 0x000fe20003800000 */
[----:B------:R-:W1:Y:S01]  /*0040*/  S2R R7, SR_CTAID.X ;  /* 0x0000000000077919 */ /* 0x000e620000002500 */
[--C-:B0-----:R-:W-:Y:S02]  /*0050*/  SHF.R.U32.HI R0, RZ, 0x5, R10.reuse ;  /* 0x00000005ff007819 */ /* 0x101fe4000001160a */
[----:B------:R-:W-:-:S03]  /*0060*/  SHF.R.U32.HI R13, RZ, 0x7, R10 ;  /* 0x00000007ff0d7819 */ /* 0x000fc6000001160a */
[----:B------:R-:W0:Y:S04]  /*0070*/  SHFL.IDX PT, R3, R0, RZ, 0x1f ;  /* 0x00001fff00037589 */ /* 0x000e2800000e0000 */
[----:B------:R-:W2:Y:S01]  /*0080*/  SHFL.IDX PT, R13, R13, RZ, 0x1f ;  /* 0x00001fff0d0d7589 */ /* 0x000ea200000e0000 */
[----:B0-----:R-:W-:-:S13]  /*0090*/  ISETP.NE.OR P0, PT, R3, RZ, !P0 ;  /* 0x000000ff0300720c */ /* 0x001fda0004705670 */
[----:B-12---:R-:W-:Y:S05]  /*00a0*/  @P0 BRA `(.L_x_1) ;  /* 0x0000000000200947 */ /* 0x006fea0003800000 */
[----:B------:R-:W-:Y:S02]  /*00b0*/  ULDC.64 UR4, c[0x0][0x198] ;  /* 0x0000660000047ab9 */ /* 0x000fe40000000a00 */
[----:B------:R-:W-:Y:S02]  /*00c0*/  UIADD3 UR6, UP0, UR4, 0xf0, URZ ;  /* 0x000000f004067890 */ /* 0x000fe4000ff1e03f */
[----:B------:R-:W-:Y:S02]  /*00d0*/  UIADD3 UR4, UP1, UR4, 0x1f0, URZ ;  /* 0x000001f004047890 */ /* 0x000fe4000ff3e03f */
[----:B------:R-:W-:Y:S02]  /*00e0*/  UIADD3.X UR7, URZ, UR5, URZ, UP0, !UPT ;  /* 0x000000053f077290 */ /* 0x000fe400087fe43f */
[----:B------:R-:W-:-:S07]  /*00f0*/  UIADD3.X UR5, URZ, UR5, URZ, UP1, !UPT ;  /* 0x000000053f057290 */ /* 0x000fce0008ffe43f */
[----:B------:R0:W-:Y:S02]  /*0100*/  UTMACCTL.PF [UR6] ;  /* 0x00000000060079b9 */ /* 0x0001e40008040000 */
[----:B------:R0:W-:Y:S02]  /*0110*/  UTMACCTL.PF [UR4] ;  /* 0x00000000040079b9 */ /* 0x0001e40008040000 */
[----:B0-----:R-:W-:Y:S01]  /*0120*/  NOP ;  /* 0x0000000000007918 */ /* 0x001fe20000000000 */
.L_x_1:
[----:B------:R-:W-:Y:S05]  /*0130*/  BSYNC B0 ;  /* 0x0000000000007941 */ /* 0x000fea0003800000 */
.L_x_0:
[----:B------:R-:W0:Y:S01]  /*0140*/  SHFL.IDX PT, R0, R0, RZ, 0x1f ;  /* 0x00001fff00007589 */ /* 0x000e2200000e0000 */
[----:B------:R-:W-:Y:S02]  /*0150*/  SHF.R.S32.HI R5, RZ, 0x1f, R10 ;  /* 0x0000001fff057819 */ /* 0x000fe4000001140a */
[----:B------:R-:W-:Y:S01]  /*0160*/  I2FP.F32.U32 R4, R7 ;  /* 0x0000000700047245 */ /* 0x000fe20000201000 */
[----:B------:R-:W1:Y:S01]  /*0170*/  S2R R11, SR_CTAID.Y ;  /* 0x00000000000b7919 */ /* 0x000e620000002600 */
[----:B------:R-:W-:-:S04]  /*0180*/  LEA.HI R5, R5, R10, RZ, 0x7 ;  /* 0x0000000a05057211 */ /* 0x000fc800078f38ff */
[----:B------:R-:W-:-:S05]  /*0190*/  LOP3.LUT R5, R5, 0xffffff80, RZ, 0xc0, !PT ;  /* 0xffffff8005057812 */ /* 0x000fca00078ec0ff */
[----:B------:R-:W-:-:S05]  /*01a0*/  IMAD.IADD R12, R10, 0x1, -R5 ;  /* 0x000000010a0c7824 */ /* 0x000fca00078e0a05 */
[----:B------:R-:W-:-:S04]  /*01b0*/  SHF.R.S32.HI R5, RZ, 0x1f, R12 ;  /* 0x0000001fff057819 */ /* 0x000fc8000001140c */
[----:B------:R-:W-:Y:S02]  /*01c0*/  LEA.HI R5, R5, R12, RZ, 0x3 ;  /* 0x0000000c05057211 */ /* 0x000fe400078f18ff */
[----:B0-----:R-:W-:Y:S02]  /*01d0*/  ISETP.NE.AND P0, PT, R0, RZ, PT ;  /* 0x000000ff0000720c */ /* 0x001fe40003f05270 */
[--C-:B------:R-:W-:Y:S02]  /*01e0*/  SHF.R.S32.HI R2, RZ, 0x3, R5.reuse ;  /* 0x00000003ff027819 */ /* 0x100fe40000011405 */
[----:B------:R-:W-:Y:S02]  /*01f0*/  SHF.R.S32.HI R5, RZ, 0x1f, R5 ;  /* 0x0000001fff057819 */ /* 0x000fe40000011405 */
[----:B------:R-:W-:-:S07]  /*0200*/  SHF.R.S32.HI R9, RZ, 0x1f, R0 ;  /* 0x0000001fff097819 */ /* 0x000fce0000011400 */
[----:B-1----:R-:W-:Y:S05]  /*0210*/  @P0 BRA `(.L_x_2) ;  /* 0x00000000008c0947 */ /* 0x002fea0003800000 */
[----:B------:R-:W-:Y:S01]  /*0220*/  ELECT P0, URZ, PT ;  /* 0x00000000003f782f */ /* 0x000fe20003800000 */
[----:B------:R-:W-:-:S12]  /*0230*/  BSSY B0, `(.L_x_2) ;  /* 0x0000021000007945 */ /* 0x000fd80003800000 */
[----:B------:R-:W-:Y:S05]  /*0240*/  @!P0 BRA `(.L_x_3) ;  /* 0x00000000007c8947 */ /* 0x000fea0003800000 */
[----:B------:R-:W0:Y:S01]  /*0250*/  S2UR UR8, SR_CgaCtaId ;  /* 0x00000000000879c3 */ /* 0x000e220000008800 */
[----:B------:R-:W-:Y:S01]  /*0260*/  UMOV UR4, 0x400 ;  /* 0x0000040000047882 */ /* 0x000fe20000000000 */
[----:B------:R-:W-:Y:S01]  /*0270*/  UMOV UR5, 0x1 ;  /* 0x0000000100057882 */ /* 0x000fe20000000000 */
[----:B------:R-:W-:Y:S02]  /*0280*/  UMOV UR6, 0x2 ;  /* 0x0000000200067882 */ /* 0x000fe40000000000 */
[----:B------:R-:W-:-:S04]  /*0290*/  UIADD3 UR6, -UR6, 0x100000, URZ ;  /* 0x0010000006067890 */ /* 0x000fc8000fffe13f */
[----:B------:R-:W-:Y:S02]  /*02a0*/  USHF.L.U32 UR7, UR6, 0xb, URZ ;  /* 0x0000000b06077899 */ /* 0x000fe4000800063f */
[----:B------:R-:W-:Y:S02]  /*02b0*/  USHF.L.U32 UR6, UR6, 0x1, URZ ;  /* 0x0000000106067899 */ /* 0x000fe4000800063f */
[----:B0-----:R-:W-:Y:S02]  /*02c0*/  ULEA UR8, UR8, UR4, 0x18 ;  /* 0x0000000408087291 */ /* 0x001fe4000f8ec03f */
[----:B------:R-:W-:-:S04]  /*02d0*/  UIADD3 UR4, -UR5, 0x100000, URZ ;  /* 0x0010000005047890 */ /* 0x000fc8000fffe13f */
[----:B------:R-:W-:Y:S02]  /*02e0*/  USHF.L.U32 UR5, UR4, 0xb, URZ ;  /* 0x0000000b04057899 */ /* 0x000fe4000800063f */
[----:B------:R-:W-:Y:S01]  /*02f0*/  USHF.L.U32 UR4, UR4, 0x1, URZ ;  /* 0x0000000104047899 */ /* 0x000fe2000800063f */
[----:B------:R-:W0:Y:S11]  /*0300*/  FENCE.VIEW.ASYNC.S ;  /* 0x00000000000073c6 */ /* 0x000e360000000000 */
[----:B0-----:R0:W1:Y:S01]  /*0310*/  SYNCS.EXCH.64 URZ, [UR8+0x36000], UR4 ;  /* 0x03600004083f75b2 */ /* 0x0010620008000100 */
[----:B------:R0:W2:Y:S01]  /*0320*/  SYNCS.EXCH.64 URZ, [UR8+0x36048], UR6 ;  /* 0x03604806083f75b2 */ /* 0x0000a20008000100 */
[----:B------:R0:W3:Y:S01]  /*0330*/  SYNCS.EXCH.64 URZ, [UR8+0x36008], UR4 ;  /* 0x03600804083f75b2 */ /* 0x0000e20008000100 */
[----:B------:R0:W4:Y:S01]  /*0340*/  SYNCS.EXCH.64 URZ, [UR8+0x36050], UR6 ;  /* 0x03605006083f75b2 */ /* 0x0001220008000100 */
[----:B------:R0:W0:Y:S01]  /*0350*/  SYNCS.EXCH.64 URZ, [UR8+0x36010], UR4 ;  /* 0x03601004083f75b2 */ /* 0x0000220008000100 */
        /* <DEDUP_REMOVED lines=13> */
[----:B------:R-:W-:Y:S01]  /*0430*/  NOP ;  /* 0x0000000000007918 */ /* 0x000fe20000000000 */
.L_x_3:
[----:B0-----:R-:W-:Y:S05]  /*0440*/  BSYNC B0 ;  /* 0x0000000000007941 */ /* 0x001fea0003800000 */
.L_x_2:
[----:B------:R-:W-:Y:S01]  /*0450*/  ULDC UR4, c[0x0][0x150] ;  /* 0x0000540000047ab9 */ /* 0x000fe20000000800 */
[----:B------:R-:W-:Y:S01]  /*0460*/  LEA.HI R5, R5, R2, RZ, 0x2 ;  /* 0x0000000205057211 */ /* 0x000fe200078f10ff */
[----:B------:R-:W-:Y:S01]  /*0470*/  FMUL R4, R4, UR4 ;  /* 0x0000000404047c20 */ /* 0x000fe20008400000 */
[----:B------:R-:W-:Y:S01]  /*0480*/  LEA.HI R9, R9, R0, RZ, 0x2 ;  /* 0x0000000009097211 */ /* 0x000fe200078f10ff */
[----:B------:R-:W-:Y:S01]  /*0490*/  ULDC UR4, c[0x0][0x154] ;  /* 0x0000550000047ab9 */ /* 0x000fe20000000800 */
[----:B------:R-:W-:Y:S01]  /*04a0*/  LOP3.LUT R5, R5, 0xfffffffc, RZ, 0xc0, !PT ;  /* 0xfffffffc05057812 */ /* 0x000fe200078ec0ff */
[----:B------:R-:W0:Y:S01]  /*04b0*/  LDC R8, c[0x0][0x140] ;  /* 0x00005000ff087b82 */ /* 0x000e220000000800 */
[----:B------:R-:W-:Y:S01]  /*04c0*/  LOP3.LUT R9, R9, 0x3ffffffc, RZ, 0xc0, !PT ;  /* 0x3ffffffc09097812 */ /* 0x000fe200078ec0ff */
[----:B------:R-:W5:Y:S01]  /*04d0*/  F2I.U32.TRUNC.NTZ R4, R4 ;  /* 0x0000000400047305 */ /* 0x000f62000020f000 */
[----:B------:R-:W-:Y:S01]  /*04e0*/  LOP3.LUT P0, RZ, R12, 0x7, RZ, 0xc0, !PT ;  /* 0x000000070cff7812 */ /* 0x000fe2000780c0ff */
[----:B------:R-:W-:Y:S01]  /*04f0*/  IMAD.IADD R5, R2, 0x1, -R5 ;  /* 0x0000000102057824 */ /* 0x000fe200078e0a05 */
[----:B------:R-:W-:Y:S01]  /*0500*/  I2FP.F32.U32 R2, R11 ;  /* 0x0000000b00027245 */ /* 0x000fe20000201000 */
[----:B------:R-:W-:Y:S01]  /*0510*/  IMAD.IADD R0, R0, 0x1, -R9 ;  /* 0x0000000100007824 */ /* 0x000fe200078e0a09 */
[----:B------:R-:W-:Y:S01]  /*0520*/  ISETP.NE.AND P3, PT, R13, 0x1, PT ;  /* 0x000000010d00780c */ /* 0x000fe20003f65270 */
[----:B------:R-:W-:Y:S01]  /*0530*/  NOP ;  /* 0x0000000000007918 */ /* 0x000fe20000000000 */
[----:B------:R-:W-:Y:S01]  /*0540*/  NOP ;  /* 0x0000000000007918 */ /* 0x000fe20000000000 */
[----:B------:R-:W-:-:S02]  /*0550*/  IMAD R5, R0, 0x4, R5 ;  /* 0x0000000400057824 */ /* 0x000fc400078e0205 */
[----:B------:R-:W-:Y:S01]  /*0560*/  FMUL R6, R2, UR4 ;  /* 0x0000000402067c20 */ /* 0x000fe20008400000 */
[----:B------:R-:W-:Y:S02]  /*0570*/  ULDC UR4, c[0x0][0x144] ;  /* 0x0000510000047ab9 */ /* 0x000fe40000000800 */
[C---:B------:R-:W-:Y:S01]  /*0580*/  LEA.HI R0, R5.reuse, R5, RZ, 0x1 ;  /* 0x0000000505007211 */ /* 0x040fe200078f08ff */
[----:B-----5:R-:W-:Y:S02]  /*0590*/  IMAD.MOV R2, RZ, RZ, -R4 ;  /* 0x000000ffff027224 */ /* 0x020fe400078e0a04 */
[----:B------:R-:W5:Y:S01]  /*05a0*/  F2I.U32.TRUNC.NTZ R6, R6 ;  /* 0x0000000600067305 */ /* 0x000f62000020f000 */
[----:B------:R-:W-:Y:S01]  /*05b0*/  LOP3.LUT R0, R0, 0xfffffffe, RZ, 0xc0, !PT ;  /* 0xfffffffe00007812 */ /* 0x000fe200078ec0ff */
[----:B------:R-:W-:Y:S01]  /*05c0*/  IMAD R9, R2, UR4, R7 ;  /* 0x0000000402097c24 */ /* 0x000fe2000f8e0207 */
[----:B------:R-:W-:Y:S01]  /*05d0*/  ULDC UR4, c[0x0][0x148] ;  /* 0x0000520000047ab9 */ /* 0x000fe20000000800 */
[C---:B------:R-:W-:Y:S01]  /*05e0*/  IMAD.SHL.U32 R2, R5.reuse, 0x4, RZ ;  /* 0x0000000405027824 */ /* 0x040fe200078e00ff */
[----:B0-----:R-:W-:Y:S01]  /*05f0*/  ISETP.EQ.U32.AND P1, PT, R8, 0x1, PT ;  /* 0x000000010800780c */ /* 0x001fe20003f22070 */
[----:B------:R-:W-:-:S03]  /*0600*/  IMAD.IADD R0, R5, 0x1, -R0 ;  /* 0x0000000105007824 */ /* 0x000fc600078e0a00 */
[----:B------:R-:W-:Y:S02]  /*0610*/  LOP3.LUT R2, R5, 0xc, R2, 0x78, !PT ;  /* 0x0000000c05027812 */ /* 0x000fe400078e7802 */
[----:B------:R-:W-:Y:S02]  /*0620*/  ISETP.NE.AND P4, PT, R0, R9, PT ;  /* 0x000000090000720c */ /* 0x000fe40003f85270 */
[----:B------:R-:W-:Y:S01]  /*0630*/  SHF.R.S32.HI R0, RZ, 0x1f, R3 ;  /* 0x0000001fff007819 */ /* 0x000fe20000011403 */
[----:B-----5:R-:W-:Y:S01]  /*0640*/  IMAD.MOV R14, RZ, RZ, -R6 ;  /* 0x000000ffff0e7224 */ /* 0x020fe200078e0a06 */
[----:B------:R-:W-:Y:S01]  /*0650*/  ISETP.LT.U32.AND P0, PT, R2, 0x2, !P0 ;  /* 0x000000020200780c */ /* 0x000fe20004701070 */
[----:B------:R-:W-:Y:S01]  /*0660*/  IMAD.MOV.U32 R6, RZ, RZ, 0x1 ;  /* 0x00000001ff067424 */ /* 0x000fe200078e00ff */
[----:B------:R-:W-:Y:S01]  /*0670*/  LEA.HI R0, R0, R3, RZ, 0x2 ;  /* 0x0000000300007211 */ /* 0x000fe200078f10ff */
[----:B------:R-:W-:-:S03]  /*0680*/  IMAD R5, R14, UR4, R11 ;  /* 0x000000040e057c24 */ /* 0x000fc6000f8e020b */
[----:B------:R-:W-:-:S03]  /*0690*/  LOP3.LUT R0, R0, 0xfffffffc, RZ, 0xc0, !PT ;  /* 0xfffffffc00007812 */ /* 0x000fc600078ec0ff */
[----:B------:R-:W-:Y:S02]  /*06a0*/  @P4 LEA.HI R4, R2, R2, RZ, 0x1 ;  /* 0x0000000202044211 */ /* 0x000fe400078f08ff */
[----:B------:R-:W-:Y:S02]  /*06b0*/  IMAD.IADD R14, R3, 0x1, -R0 ;  /* 0x00000001030e7824 */ /* 0x000fe400078e0a00 */
[----:B------:R-:W-:-:S03]  /*06c0*/  @P4 SHF.R.S32.HI R4, RZ, 0x1, R4 ;  /* 0x00000001ff044819 */ /* 0x000fc60000011404 */
[----:B------:R-:W-:Y:S02]  /*06d0*/  LOP3.LUT P2, RZ, R13, R14, RZ, 0xfc, !PT ;  /* 0x0000000e0dff7212 */ /* 0x000fe4000784fcff */
[----:B------:R-:W-:Y:S02]  /*06e0*/  @P4 ISETP.NE.AND P5, PT, R4, R5, PT ;  /* 0x000000050400420c */ /* 0x000fe40003fa5270 */
[----:B------:R-:W-:Y:S02]  /*06f0*/  SEL R3, RZ, 0x1, P2 ;  /* 0x00000001ff037807 */ /* 0x000fe40001000000 */
[----:B------:R-:W-:Y:S02]  /*0700*/  SEL R5, RZ, 0x1, !P0 ;  /* 0x00000001ff057807 */ /* 0x000fe40004000000 */
[----:B------:R-:W-:Y:S02]  /*0710*/  @P4 SEL R6, RZ, 0x1, P5 ;  /* 0x00000001ff064807 */ /* 0x000fe40002800000 */
[----:B------:R-:W-:-:S02]  /*0720*/  SEL R3, R3, 0x2, P3 ;  /* 0x0000000203037807 */ /* 0x000fc40001800000 */
[----:B------:R-:W-:Y:S01]  /*0730*/  LOP3.LUT R6, R6, R5, RZ, 0xc0, !PT ;  /* 0x0000000506067212 */ /* 0x000fe200078ec0ff */
[----:B------:R-:W-:Y:S06]  /*0740*/  @!P1 BRA `(.L_x_4) ;  /* 0x0000000000089947 */ /* 0x000fec0003800000 */
[----:B-1234-:R-:W-:Y:S01]  /*0750*/  UCGABAR_ARV ;  /* 0x00000000000079c7 */ /* 0x01efe20008000000 */
[----:B------:R-:W-:Y:S05]  /*0760*/  BRA `(.L_x_5) ;  /* 0x0000000000047947 */ /* 0x000fea0003800000 */
.L_x_4:
[----:B-1234-:R-:W-:Y:S01]  /*0770*/  NOP ;  /* 0x0000000000007918 */ /* 0x01efe20000000000 */
.L_x_5:
[----:B------:R-:W-:Y:S01]  /*0780*/  ULDC.64 UR4, c[0x0][0x618] ;  /* 0x0001860000047ab9 */ /* 0x000fe20000000a00 */
[----:B------:R-:W-:Y:S01]  /*0790*/  ULDC.64 UR12, c[0x0][0x208] ;  /* 0x00008200000c7ab9 */ /* 0x000fe20000000a00 */
[----:B------:R-:W-:-:S04]  /*07a0*/  ISETP.NE.U32.AND P0, PT, RZ, UR4, PT ;  /* 0x00000004ff007c0c */ /* 0x000fc8000bf05070 */
[----:B------:R-:W-:-:S13]  /*07b0*/  ISETP.NE.AND.EX P0, PT, RZ, UR5, PT, P0 ;  /* 0x00000005ff007c0c */ /* 0x000fda000bf05300 */
[----:B------:R-:W-:Y:S05]  /*07c0*/  @!P0 BRA `(.L_x_6) ;  /* 0x00000000001c8947 */ /* 0x000fea0003800000 */
[----:B------:R-:W0:Y:S02]  /*07d0*/  LDC.64 R4, c[0x0][0x618] ;  /* 0x00018600ff047b82 */ /* 0x000e240000000a00 */
[----:B0-----:R-:W2:Y:S02]  /*07e0*/  LDG.E.64 R4, desc[UR12][R4.64] ;  /* 0x0000000c04047981 */ /* 0x001ea4000c1e1b00 */
[----:B--2---:R-:W-:-:S04]  /*07f0*/  ISETP.NE.U32.AND P0, PT, R4, RZ, PT ;  /* 0x000000ff0400720c */ /* 0x004fc80003f05070 */
[----:B------:R-:W-:-:S13]  /*0800*/  ISETP.NE.AND.EX P0, PT, R5, RZ, PT, P0 ;  /* 0x000000ff0500720c */ /* 0x000fda0003f05300 */
[----:B------:R-:W-:Y:S05]  /*0810*/  @!P0 BRA `(.L_x_6) ;  /* 0x0000000000088947 */ /* 0x000fea0003800000 */
[----:B------:R0:W5:Y:S01]  /*0820*/  LD.E R0, desc[UR12][R4.64] ;  /* 0x0000000c04007980 */ /* 0x000162000c101900 */
[----:B------:R-:W-:Y:S05]  /*0830*/  BRA `(.L_x_7) ;  /* 0x0000000000207947 */ /* 0x000fea0003800000 */
.L_x_6:
[----:B------:R-:W-:Y:S02]  /*0840*/  ULDC.64 UR4, c[0x0][0x608] ;  /* 0x0001820000047ab9 */ /* 0x000fe40000000a00 */
[----:B------:R-:W-:-:S04]  /*0850*/  ISETP.NE.U32.AND P0, PT, RZ, UR4, PT ;  /* 0x00000004ff007c0c */ /* 0x000fc8000bf05070 */
[----:B------:R-:W-:-:S13]  /*0860*/  ISETP.NE.AND.EX P0, PT, RZ, UR5, PT, P0 ;  /* 0x00000005ff007c0c */ /* 0x000fda000bf05300 */
[----:B------:R-:W-:Y:S05]  /*0870*/  @!P0 BRA `(.L_x_8) ;  /* 0x00000000000c8947 */ /* 0x000fea0003800000 */
[----:B------:R-:W0:Y:S02]  /*0880*/  LDC.64 R4, c[0x0][0x608] ;  /* 0x00018200ff047b82 */ /* 0x000e240000000a00 */
[----:B0-----:R1:W5:Y:S01]  /*0890*/  LDG.E R0, desc[UR12][R4.64] ;  /* 0x0000000c04007981 */ /* 0x001362000c1e1900 */
[----:B------:R-:W-:Y:S05]  /*08a0*/  BRA `(.L_x_7) ;  /* 0x0000000000047947 */ /* 0x000fea0003800000 */
.L_x_8:
[----:B------:R-:W2:Y:S02]  /*08b0*/  LDC R0, c[0x0][0x600] ;  /* 0x00018000ff007b82 */ /* 0x000ea40000000800 */
.L_x_7:
[----:B------:R-:W-:Y:S02]  /*08c0*/  ULDC.64 UR4, c[0x0][0x620] ;  /* 0x0001880000047ab9 */ /* 0x000fe40000000a00 */
[----:B------:R-:W-:-:S04]  /*08d0*/  ISETP.NE.U32.AND P0, PT, RZ, UR4, PT ;  /* 0x00000004ff007c0c */ /* 0x000fc8000bf05070 */
[----:B------:R-:W-:-:S13]  /*08e0*/  ISETP.NE.AND.EX P0, PT, RZ, UR5, PT, P0 ;  /* 0x00000005ff007c0c */ /* 0x000fda000bf05300 */
[----:B------:R-:W-:Y:S05]  /*08f0*/  @!P0 BRA `(.L_x_9) ;  /* 0x00000000001c8947 */ /* 0x000fea0003800000 */
[----:B01----:R-:W0:Y:S02]  /*0900*/  LDC.64 R4, c[0x0][0x620] ;  /* 0x00018800ff047b82 */ /* 0x003e240000000a00 */
[----:B0-----:R-:W3:Y:S02]  /*0910*/  LDG.E.64 R4, desc[UR12][R4.64] ;  /* 0x0000000c04047981 */ /* 0x001ee4000c1e1b00 */
[----:B---3--:R-:W-:-:S04]  /*0920*/  ISETP.NE.U32.AND P0, PT, R4, RZ, PT ;  /* 0x000000ff0400720c */ /* 0x008fc80003f05070 */
[----:B------:R-:W-:-:S13]  /*0930*/  ISETP.NE.AND.EX P0, PT, R5, RZ, PT, P0 ;  /* 0x000000ff0500720c */ /* 0x000fda0003f05300 */
[----:B------:R-:W-:Y:S05]  /*0940*/  @!P0 BRA `(.L_x_9) ;  /* 0x0000000000088947 */ /* 0x000fea0003800000 */
[----:B------:R0:W5:Y:S01]  /*0950*/  LD.E R4, desc[UR12][R4.64] ;  /* 0x0000000c04047980 */ /* 0x000162000c101900 */
[----:B------:R-:W-:Y:S05]  /*0960*/  BRA `(.L_x_10) ;  /* 0x0000000000207947 */ /* 0x000fea0003800000 */
.L_x_9:
[----:B------:R-:W-:Y:S02]  /*0970*/  ULDC.64 UR4, c[0x0][0x610] ;  /* 0x0001840000047ab9 */ /* 0x000fe40000000a00 */
[----:B------:R-:W-:-:S04]  /*0980*/  ISETP.NE.U32.AND P0, PT, RZ, UR4, PT ;  /* 0x00000004ff007c0c */ /* 0x000fc8000bf05070 */
[----:B------:R-:W-:-:S13]  /*0990*/  ISETP.NE.AND.EX P0, PT, RZ, UR5, PT, P0 ;  /* 0x00000005ff007c0c */ /* 0x000fda000bf05300 */
[----:B------:R-:W-:Y:S05]  /*09a0*/  @!P0 BRA `(.L_x_11) ;  /* 0x00000000000c8947 */ /* 0x000fea0003800000 */
[----:B01----:R-:W0:Y:S02]  /*09b0*/  LDC.64 R4, c[0x0][0x610] ;  /* 0x00018400ff047b82 */ /* 0x003e240000000a00 */
[----:B0-----:R1:W5:Y:S01]  /*09c0*/  LDG.E R4, desc[UR12][R4.64] ;  /* 0x0000000c04047981 */ /* 0x001362000c1e1900 */
[----:B------:R-:W-:Y:S05]  /*09d0*/  BRA `(.L_x_10) ;  /* 0x0000000000047947 */ /* 0x000fea0003800000 */
.L_x_11:
[----:B01----:R-:W3:Y:S02]  /*09e0*/  LDC R4, c[0x0][0x604] ;  /* 0x00018100ff047b82 */ /* 0x003ee40000000800 */
.L_x_10:
[----:B01----:R-:W0:Y:S01]  /*09f0*/  LDC R5, c[0x0][0x4d8] ;  /* 0x00013600ff057b82 */ /* 0x003e220000000800 */
[----:B------:R-:W-:-:S07]  /*0a00*/  IABS R21, R11 ;  /* 0x0000000b00157213 */ /* 0x000fce0000000000 */
[----:B------:R-:W1:Y:S01]  /*0a10*/  LDC R19, c[0x0][0x4dc] ;  /* 0x00013700ff137b82 */ /* 0x000e620000000800 */
[----:B0-----:R-:W-:-:S05]  /*0a20*/  VIADD R5, R5, 0x7f ;  /* 0x0000007f05057836 */ /* 0x001fca0000000000 */
[----:B------:R-:W-:Y:S02]  /*0a30*/  SHF.R.S32.HI R8, RZ, 0x1f, R5 ;  /* 0x0000001fff087819 */ /* 0x000fe40000011405 */
[----:B-1----:R-:W-:Y:S02]  /*0a40*/  IABS R20, R19 ;  /* 0x0000001300147213 */ /* 0x002fe40000000000 */
[----:B------:R-:W-:-:S04]  /*0a50*/  LEA.HI R8, R8, R5, RZ, 0x7 ;  /* 0x0000000508087211 */ /* 0x000fc800078f38ff */
[----:B------:R-:W-:-:S04]  /*0a60*/  SHF.R.S32.HI R16, RZ, 0x7, R8 ;  /* 0x00000007ff107819 */ /* 0x000fc80000011408 */
[----:B------:R-:W-:-:S04]  /*0a70*/  IABS R17, R16 ;  /* 0x0000001000117213 */ /* 0x000fc80000000000 */
[----:B------:R-:W0:Y:S08]  /*0a80*/  I2F.RP R5, R17 ;  /* 0x0000001100057306 */ /* 0x000e300000209400 */
[----:B0-----:R-:W0:Y:S02]  /*0a90*/  MUFU.RCP R5, R5 ;  /* 0x0000000500057308 */ /* 0x001e240000001000 */
[----:B0-----:R-:W-:-:S06]  /*0aa0*/  VIADD R8, R5, 0xffffffe ;  /* 0x0ffffffe05087836 */ /* 0x001fcc0000000000 */
[----:B------:R0:W1:Y:S02]  /*0ab0*/  F2I.FTZ.U32.TRUNC.NTZ R9, R8 ;  /* 0x0000000800097305 */ /* 0x000064000021f000 */
[----:B0-----:R-:W-:Y:S02]  /*0ac0*/  IMAD.MOV.U32 R8, RZ, RZ, RZ ;  /* 0x000000ffff087224 */ /* 0x001fe400078e00ff */
[----:B-1----:R-:W-:-:S04]  /*0ad0*/  IMAD.MOV R18, RZ, RZ, -R9 ;  /* 0x000000ffff127224 */ /* 0x002fc800078e0a09 */
[----:B------:R-:W-:Y:S01]  /*0ae0*/  IMAD R15, R18, R17, RZ ;  /* 0x00000011120f7224 */ /* 0x000fe200078e02ff */
[----:B------:R-:W-:-:S03]  /*0af0*/  IABS R18, R16 ;  /* 0x0000001000127213 */ /* 0x000fc60000000000 */
[----:B------:R-:W-:Y:S02]  /*0b00*/  IMAD.HI.U32 R9, R9, R15, R8 ;  /* 0x0000000f09097227 */ /* 0x000fe400078e0008 */
[----:B------:R-:W0:Y:S02]  /*0b10*/  I2F.RP R15, R20 ;  /* 0x00000014000f7306 */ /* 0x000e240000209400 */
[----:B------:R-:W-:Y:S02]  /*0b20*/  IMAD.MOV.U32 R8, RZ, RZ, R21 ;  /* 0x000000ffff087224 */ /* 0x000fe400078e0015 */
[----:B------:R-:W-:Y:S01]  /*0b30*/  IMAD.MOV R18, RZ, RZ, -R18 ;  /* 0x000000ffff127224 */ /* 0x000fe200078e0a12 */
[----:B------:R-:W1:Y:S01]  /*0b40*/  LDC R21, c[0x0][0x4e0] ;  /* 0x00013800ff157b82 */ /* 0x000e620000000800 */
[----:B------:R-:W-:-:S04]  /*0b50*/  IMAD.HI.U32 R5, R9, R8, RZ ;  /* 0x0000000809057227 */ /* 0x000fc800078e00ff */
[----:B------:R-:W-:-:S05]  /*0b60*/  IMAD R8, R5, R18, R8 ;  /* 0x0000001205087224 */ /* 0x000fca00078e0208 */
[----:B------:R-:W-:Y:S01]  /*0b70*/  ISETP.GT.U32.AND P2, PT, R17, R8, PT ;  /* 0x000000081100720c */ /* 0x000fe20003f44070 */
[----:B0-----:R-:W0:-:S12]  /*0b80*/  MUFU.RCP R15, R15 ;  /* 0x0000000f000f7308 */ /* 0x001e180000001000 */
[----:B------:R-:W-:Y:S02]  /*0b90*/  @!P2 IMAD.IADD R8, R8, 0x1, -R17 ;  /* 0x000000010808a824 */ /* 0x000fe400078e0a11 */
[----:B------:R-:W-:Y:S01]  /*0ba0*/  @!P2 VIADD R5, R5, 0x1 ;  /* 0x000000010505a836 */ /* 0x000fe20000000000 */
[----:B------:R-:W-:Y:S01]  /*0bb0*/  ISETP.NE.AND P2, PT, R16, RZ, PT ;  /* 0x000000ff1000720c */ /* 0x000fe20003f45270 */
[----:B0-----:R-:W-:Y:S01]  /*0bc0*/  VIADD R9, R15, 0xffffffe ;  /* 0x0ffffffe0f097836 */ /* 0x001fe20000000000 */
[----:B------:R-:W-:Y:S02]  /*0bd0*/  ISETP.GE.U32.AND P0, PT, R8, R17, PT ;  /* 0x000000110800720c */ /* 0x000fe40003f06070 */
[----:B------:R-:W-:Y:S02]  /*0be0*/  LOP3.LUT R8, R11, R16, RZ, 0x3c, !PT ;  /* 0x000000100b087212 */ /* 0x000fe400078e3cff */
[----:B-1----:R-:W-:Y:S01]  /*0bf0*/  IABS R17, R21 ;  /* 0x0000001500117213 */ /* 0x002fe20000000000 */
[----:B------:R-:W0:Y:S01]  /*0c00*/  F2I.FTZ.U32.TRUNC.NTZ R9, R9 ;  /* 0x0000000900097305 */ /* 0x000e22000021f000 */
[----:B------:R-:W-:Y:S01]  /*0c10*/  ISETP.GE.AND P3, PT, R8, RZ, PT ;  /* 0x000000ff0800720c */ /* 0x000fe20003f66270 */
[----:B------:R-:W-:-:S06]  /*0c20*/  IMAD.MOV.U32 R8, RZ, RZ, RZ ;  /* 0x000000ffff087224 */ /* 0x000fcc00078e00ff */
[----:B------:R-:W-:-:S04]  /*0c30*/  @P0 VIADD R5, R5, 0x1 ;  /* 0x0000000105050836 */ /* 0x000fc80000000000 */
[----:B------:R-:W-:Y:S02]  /*0c40*/  IMAD.MOV.U32 R22, RZ, RZ, R5 ;  /* 0x000000ffff167224 */ /* 0x000fe400078e0005 */
[----:B0-----:R-:W-:Y:S02]  /*0c50*/  IMAD.MOV R5, RZ, RZ, -R9 ;  /* 0x000000ffff057224 */ /* 0x001fe400078e0a09 */
[----:B------:R-:W-:Y:S01]  /*0c60*/  @!P3 IMAD.MOV R22, RZ, RZ, -R22 ;  /* 0x000000ffff16b224 */ /* 0x000fe200078e0a16 */
[----:B------:R-:W-:Y:S01]  /*0c70*/  @!P2 LOP3.LUT R22, RZ, R16, RZ, 0x33, !PT ;  /* 0x00000010ff16a212 */ /* 0x000fe200078e33ff */
[----:B------:R-:W-:-:S03]  /*0c80*/  IMAD R5, R5, R20, RZ ;  /* 0x0000001405057224 */ /* 0x000fc600078e02ff */
[----:B------:R-:W-:Y:S01]  /*0c90*/  IABS R15, R22 ;  /* 0x00000016000f7213 */ /* 0x000fe20000000000 */
[----:B------:R-:W-:-:S04]  /*0ca0*/  IMAD.HI.U32 R8, R9, R5, R8 ;  /* 0x0000000509087227 */ /* 0x000fc800078e0008 */
[----:B------:R-:W-:Y:S02]  /*0cb0*/  IMAD.MOV.U32 R5, RZ, RZ, R15 ;  /* 0x000000ffff057224 */ /* 0x000fe400078e000f */
[----:B------:R-:W0:Y:S02]  /*0cc0*/  I2F.RP R15, R17 ;  /* 0x00000011000f7306 */ /* 0x000e240000209400 */
[----:B------:R-:W-:-:S04]  /*0cd0*/  IMAD.HI.U32 R8, R8, R5, RZ ;  /* 0x0000000508087227 */ /* 0x000fc800078e00ff */
[----:B------:R-:W-:-:S04]  /*0ce0*/  IMAD.MOV R9, RZ, RZ, -R8 ;  /* 0x000000ffff097224 */ /* 0x000fc800078e0a08 */
[C---:B------:R-:W-:Y:S01]  /*0cf0*/  IMAD R5, R20.reuse, R9, R5 ;  /* 0x0000000914057224 */ /* 0x040fe200078e0205 */
[----:B0-----:R-:W0:Y:S04]  /*0d00*/  MUFU.RCP R15, R15 ;  /* 0x0000000f000f7308 */ /* 0x001e280000001000 */
[----:B------:R-:W-:-:S13]  /*0d10*/  ISETP.GT.U32.AND P2, PT, R20, R5, PT ;  /* 0x000000051400720c */ /* 0x000fda0003f44070 */
[----:B------:R-:W-:Y:S02]  /*0d20*/  @!P2 IMAD.IADD R5, R5, 0x1, -R20 ;  /* 0x000000010505a824 */ /* 0x000fe400078e0a14 */
[----:B------:R-:W-:Y:S01]  /*0d30*/  @!P2 VIADD R8, R8, 0x1 ;  /* 0x000000010808a836 */ /* 0x000fe20000000000 */
[----:B------:R-:W-:Y:S01]  /*0d40*/  ISETP.NE.AND P2, PT, R19, RZ, PT ;  /* 0x000000ff1300720c */ /* 0x000fe20003f45270 */
[----:B0-----:R-:W-:Y:S01]  /*0d50*/  VIADD R9, R15, 0xffffffe ;  /* 0x0ffffffe0f097836 */ /* 0x001fe20000000000 */
[----:B------:R-:W-:Y:S02]  /*0d60*/  ISETP.GE.U32.AND P0, PT, R5, R20, PT ;  /* 0x000000140500720c */ /* 0x000fe40003f06070 */
[----:B------:R-:W-:-:S03]  /*0d70*/  LOP3.LUT R5, R22, R19, RZ, 0x3c, !PT ;  /* 0x0000001316057212 */ /* 0x000fc600078e3cff */
[----:B------:R-:W0:Y:S01]  /*0d80*/  F2I.FTZ.U32.TRUNC.NTZ R9, R9 ;  /* 0x0000000900097305 */ /* 0x000e22000021f000 */
[----:B------:R-:W-:-:S07]  /*0d90*/  ISETP.GE.AND P3, PT, R5, RZ, PT ;  /* 0x000000ff0500720c */ /* 0x000fce0003f66270 */
[----:B------:R-:W-:-:S04]  /*0da0*/  @P0 VIADD R8, R8, 0x1 ;  /* 0x0000000108080836 */ /* 0x000fc80000000000 */
[----:B------:R-:W-:Y:S02]  /*0db0*/  IMAD.MOV.U32 R24, RZ, RZ, R8 ;  /* 0x000000ffff187224 */ /* 0x000fe400078e0008 */
[----:B0-----:R-:W-:Y:S02]  /*0dc0*/  IMAD.MOV R8, RZ, RZ, -R9 ;  /* 0x000000ffff087224 */ /* 0x001fe400078e0a09 */
[----:B------:R-:W-:Y:S01]  /*0dd0*/  @!P3 IMAD.MOV R24, RZ, RZ, -R24 ;  /* 0x000000ffff18b224 */ /* 0x000fe200078e0a18 */
[----:B------:R-:W-:Y:S01]  /*0de0*/  @!P2 LOP3.LUT R24, RZ, R19, RZ, 0x33, !PT ;  /* 0x00000013ff18a212 */ /* 0x000fe200078e33ff */
[----:B------:R-:W-:Y:S02]  /*0df0*/  IMAD R5, R8, R17, RZ ;  /* 0x0000001108057224 */ /* 0x000fe400078e02ff */
[----:B------:R-:W-:Y:S01]  /*0e00*/  IMAD.MOV.U32 R8, RZ, RZ, RZ ;  /* 0x000000ffff087224 */ /* 0x000fe200078e00ff */
[----:B------:R-:W-:Y:S01]  /*0e10*/  IABS R15, R24 ;  /* 0x00000018000f7213 */ /* 0x000fe20000000000 */
[----:B------:R-:W-:-:S02]  /*0e20*/  IMAD.MOV R18, RZ, RZ, -R24 ;  /* 0x000000ffff127224 */ /* 0x000fc400078e0a18 */
[----:B------:R-:W-:-:S04]  /*0e30*/  IMAD.HI.U32 R8, R9, R5, R8 ;  /* 0x0000000509087227 */ /* 0x000fc800078e0008 */
[----:B------:R-:W-:-:S04]  /*0e40*/  IMAD.MOV.U32 R9, RZ, RZ, R15 ;  /* 0x000000ffff097224 */ /* 0x000fc800078e000f */
[----:B------:R-:W-:-:S04]  /*0e50*/  IMAD.HI.U32 R5, R8, R9, RZ ;  /* 0x0000000908057227 */ /* 0x000fc800078e00ff */
[----:B------:R-:W-:-:S04]  /*0e60*/  IMAD.MOV R8, RZ, RZ, -R5 ;  /* 0x000000ffff087224 */ /* 0x000fc800078e0a05 */
[----:B------:R-:W-:Y:S02]  /*0e70*/  IMAD R8, R17, R8, R9 ;  /* 0x0000000811087224 */ /* 0x000fe400078e0209 */
[----:B------:R-:W-:-:S03]  /*0e80*/  IMAD R9, R19, R18, R22 ;  /* 0x0000001213097224 */ /* 0x000fc600078e0216 */
[----:B------:R-:W-:-:S13]  /*0e90*/  ISETP.GT.U32.AND P2, PT, R17, R8, PT ;  /* 0x000000081100720c */ /* 0x000fda0003f44070 */
[----:B------:R-:W-:Y:S02]  /*0ea0*/  @!P2 IMAD.IADD R8, R8, 0x1, -R17 ;  /* 0x000000010808a824 */ /* 0x000fe400078e0a11 */
[----:B------:R-:W-:Y:S01]  /*0eb0*/  @!P2 VIADD R5, R5, 0x1 ;  /* 0x000000010505a836 */ /* 0x000fe20000000000 */
[----:B------:R-:W-:Y:S02]  /*0ec0*/  ISETP.NE.AND P2, PT, R21, RZ, PT ;  /* 0x000000ff1500720c */ /* 0x000fe40003f45270 */
[----:B------:R-:W-:Y:S02]  /*0ed0*/  ISETP.GE.U32.AND P0, PT, R8, R17, PT ;  /* 0x000000110800720c */ /* 0x000fe40003f06070 */
[----:B------:R-:W-:-:S04]  /*0ee0*/  LOP3.LUT R8, R24, R21, RZ, 0x3c, !PT ;  /* 0x0000001518087212 */ /* 0x000fc800078e3cff */
[----:B------:R-:W-:Y:S01]  /*0ef0*/  ISETP.GE.AND P3, PT, R8, RZ, PT ;  /* 0x000000ff0800720c */ /* 0x000fe20003f66270 */
[----:B------:R-:W-:-:S04]  /*0f00*/  IMAD.MOV R8, RZ, RZ, -R22 ;  /* 0x000000ffff087224 */ /* 0x000fc800078e0a16 */
[----:B------:R-:W-:Y:S02]  /*0f10*/  IMAD R11, R16, R8, R11 ;  /* 0x00000008100b7224 */ /* 0x000fe400078e020b */
[----:B------:R-:W-:-:S06]  /*0f20*/  @P0 VIADD R5, R5, 0x1 ;  /* 0x0000000105050836 */ /* 0x000fcc0000000000 */
[----:B------:R-:W-:Y:S01]  /*0f30*/  @!P3 IMAD.MOV R5, RZ, RZ, -R5 ;  /* 0x000000ffff05b224 */ /* 0x000fe200078e0a05 */
[----:B------:R-:W-:-:S05]  /*0f40*/  @!P2 LOP3.LUT R5, RZ, R21, RZ, 0x33, !PT ;  /* 0x00000015ff05a212 */ /* 0x000fca00078e33ff */
[----:B------:R-:W-:-:S04]  /*0f50*/  IMAD.MOV R20, RZ, RZ, -R5 ;  /* 0x000000ffff147224 */ /* 0x000fc800078e0a05 */
[----:B------:R-:W-:Y:S01]  /*0f60*/  IMAD R8, R21, R20, R24 ;  /* 0x0000001415087224 */ /* 0x000fe200078e0218 */
[----:B------:R-:W-:Y:S06]  /*0f70*/  @!P1 BRA `(.L_x_12) ;  /* 0x00000000000c9947 */ /* 0x000fec0003800000 */
[----:B------:R-:W-:Y:S01]  /*0f80*/  UCGABAR_WAIT ;  /* 0x0000000000007dc7 */ /* 0x000fe20008000000 */
[----:B------:R-:W-:Y:S01]  /*0f90*/  CCTL.IVALL ;  /* 0x00000000ff00798f */ /* 0x000fe20002000000 */
[----:B------:R-:W-:Y:S05]  /*0fa0*/  BRA `(.L_x_13) ;  /* 0x0000000000047947 */ /* 0x000fea0003800000 */
.L_x_12:
[----:B------:R-:W-:Y:S06]  /*0fb0*/  BAR.SYNC.DEFER_BLOCKING 0x0 ;  /* 0x0000000000007b1d */ /* 0x000fec0000010000 */
.L_x_13:
[----:B------:R-:W-:-:S13]  /*0fc0*/  ISETP.NE.AND P0, PT, R13, RZ, PT ;  /* 0x000000ff0d00720c */ /* 0x000fda0003f05270 */
[----:B------:R-:W-:Y:S05]  /*0fd0*/  @!P0 BRA `(.L_x_14) ;  /* 0x00000054003c8947 */ /* 0x000fea0003800000 */
[----:B------:R-:W-:-:S13]  /*0fe0*/  ISETP.NE.AND P0, PT, R13, 0x1, PT ;  /* 0x000000010d00780c */ /* 0x000fda0003f05270 */
[----:B------:R-:W-:Y:S05]  /*0ff0*/  @P0 EXIT ;  /* 0x000000000000094d */ /* 0x000fea0003800000 */
[----:B------:R-:W0:Y:S01]  /*1000*/  LDC R10, c[0x0][0x294] ;  /* 0x0000a500ff0a7b82 */ /* 0x000e220000000800 */
[----:B------:R-:W-:Y:S01]  /*1010*/  UMOV UR4, URZ ;  /* 0x0000003f00047c82 */ /* 0x000fe20008000000 */
[----:B------:R-:W-:Y:S02]  /*1020*/  CS2R R86, SRZ ;  /* 0x0000000000567805 */ /* 0x000fe4000001ff00 */
[----:B------:R-:W-:Y:S02]  /*1030*/  CS2R R24, SRZ ;  /* 0x0000000000187805 */ /* 0x000fe4000001ff00 */
[----:B------:R-:W-:Y:S02]  /*1040*/  CS2R R26, SRZ ;  /* 0x00000000001a7805 */ /* 0x000fe4000001ff00 */
[----:B------:R-:W-:Y:S02]  /*1050*/  CS2R R28, SRZ ;  /* 0x00000000001c7805 */ /* 0x000fe4000001ff00 */
[----:B------:R-:W-:-:S02]  /*1060*/  CS2R R30, SRZ ;  /* 0x00000000001e7805 */ /* 0x000fc4000001ff00 */
[----:B------:R-:W-:Y:S02]  /*1070*/  CS2R R32, SRZ ;  /* 0x0000000000207805 */ /* 0x000fe4000001ff00 */
        /* <DEDUP_REMOVED lines=16> */
[----:B0-----:R-:W-:-:S02]  /*1180*/  ISETP.GE.AND P0, PT, R10, 0x1, PT ;  /* 0x000000010a00780c */ /* 0x001fc40003f06270 */
        /* <DEDUP_REMOVED lines=9> */
[----:B------:R-:W-:Y:S01]  /*1220*/  CS2R R84, SRZ ;  /* 0x0000000000547805 */ /* 0x000fe2000001ff00 */
[----:B------:R-:W-:Y:S06]  /*1230*/  @!P0 BRA `(.L_x_15) ;  /* 0x0000000000a48947 */ /* 0x000fec0003800000 */
[----:B------:R-:W-:-:S04]  /*1240*/  LOP3.LUT R7, R3, 0x1, RZ, 0xfc, !PT ;  /* 0x0000000103077812 */ /* 0x000fc800078efcff */
[----:B------:R-:W-:-:S13]  /*1250*/  ISETP.NE.AND P0, PT, R7, 0x3, PT ;  /* 0x000000030700780c */ /* 0x000fda0003f05270 */
[----:B------:R-:W-:Y:S05]  /*1260*/  @!P0 BRA `(.L_x_16) ;  /* 0x0000000000048947 */ /* 0x000fea0003800000 */
[----:B------:R-:W-:Y:S01]  /*1270*/  BPT.TRAP 0x1 ;  /* 0x000000040000795c */ /* 0x000fe20000300000 */
.L_x_16:
[----:B------:R-:W0:Y:S01]  /*1280*/  S2UR UR5, SR_CgaCtaId ;  /* 0x00000000000579c3 */ /* 0x000e220000008800 */
[----:B------:R-:W-:Y:S01]  /*1290*/  SHF.L.U32 R7, RZ, 0x1f, RZ ;  /* 0x0000001fff077819 */ /* 0x000fe200000006ff */
[----:B------:R-:W-:Y:S02]  /*12a0*/  UMOV UR4, 0x400 ;  /* 0x0000040000047882 */ /* 0x000fe40000000000 */
[----:B0-----:R-:W-:-:S12]  /*12b0*/  ULEA UR6, UR5, UR4, 0x18 ;  /* 0x0000000405067291 */ /* 0x001fd8000f8ec03f */
.L_x_17:
[----:B0-----:R-:W-:-:S04]  /*12c0*/  IMAD.U32 R12, RZ, RZ, UR6 ;  /* 0x00000006ff0c7e24 */ /* 0x001fc8000f8e00ff */
[----:B------:R0:W1:Y:S03]  /*12d0*/  SYNCS.PHASECHK.TRANS64.TRYWAIT P0, [R12+URZ+0x36000], R7 ;  /* 0x036000070c0075a7 */ /* 0x000066000800017f */
[----:B-1----:R-:W-:Y:S05]  /*12e0*/  @!P0 NANOSLEEP.SYNCS 0x989680 ;  /* 0x009896800000895d */ /* 0x002fea0003900000 */
[----:B------:R-:W1:Y:S02]  /*12f0*/  @!P0 SYNCS.PHASECHK.TRANS64 P0, [R12+URZ+0x36000], R7 ;  /* 0x036000070c0085a7 */ /* 0x000e64000800007f */
[----:B-1----:R-:W-:Y:S05]  /*1300*/  @!P0 BRA `(.L_x_17) ;  /* 0xfffffffc00ec8947 */ /* 0x002fea000383ffff */
[----:B------:R-:W-:Y:S01]  /*1310*/  UIADD3 UR4, UR6, 0x12000, URZ ;  /* 0x0001200006047890 */ /* 0x000fe2000fffe03f */
[----:B------:R-:W-:Y:S01]  /*1320*/  WARPGROUP.ARRIVE ;  /* 0x00000000000079c5 */ /* 0x000fe20000000000 */
[----:B------:R-:W-:Y:S02]  /*1330*/  UMOV UR7, 0x40000040 ;  /* 0x4000004000077882 */ /* 0x000fe40000000000 */
[----:B------:R-:W-:Y:S02]  /*1340*/  USHF.R.U32.HI UR5, URZ, 0x4, UR4 ;  /* 0x000000043f057899 */ /* 0x000fe40008011604 */
[----:B------:R-:W-:Y:S02]  /*1350*/  USHF.R.U32.HI UR4, URZ, 0x4, UR6 ;  /* 0x000000043f047899 */ /* 0x000fe40008011606 */
[----:B------:R-:W-:Y:S02]  /*1360*/  ULOP3.LUT UR5, UR5, 0x3fff, URZ, 0xc0, !UPT ;  /* 0x00003fff05057892 */ /* 0x000fe4000f8ec03f */
[----:B------:R-:W-:-:S02]  /*1370*/  ULOP3.LUT UR8, UR4, 0x3fff, URZ, 0xc0, !UPT ;  /* 0x00003fff04087892 */ /* 0x000fc4000f8ec03f */
[----:B------:R-:W-:-:S03]  /*1380*/  ULOP3.LUT UR9, UR5, 0x2000000, URZ, 0xfc, !UPT ;  /* 0x0200000005097892 */ /* 0x000fc6000f8efc3f */
[----:B------:R-:W-:Y:S02]  /*1390*/  UMOV UR5, 0x40000040 ;  /* 0x4000004000057882 */ /* 0x000fe40000000000 */
[----:B------:R-:W-:Y:S02]  /*13a0*/  UMOV UR4, UR8 ;  /* 0x0000000800047c82 */ /* 0x000fe40008000000 */
[----:B------:R-:W-:Y:S02]  /*13b0*/  UMOV UR6, UR9 ;  /* 0x0000000900067c82 */ /* 0x000fe40008000000 */
[----:B------:R-:W-:Y:S01]  /*13c0*/  HGMMA.64x128x16.F32 R24, gdesc[UR4].tnspA.tnspB, RZ, !UPT ;  /* 0x61e00000041879f0 */ /* 0x000fe2000c7008ff */
[----:B------:R-:W-:Y:S02]  /*13d0*/  UIADD3 UR4, UR8, 0x80, URZ ;  /* 0x0000008008047890 */ /* 0x000fe4000fffe03f */
[----:B------:R-:W-:Y:S01]  /*13e0*/  UIADD3 UR6, UR9, 0x80, URZ ;  /* 0x0000008009067890 */ /* 0x000fe2000fffe03f */
[----:B------:R-:W-:Y:S01]  /*13f0*/  UMOV UR5, 0x40000040 ;  /* 0x4000004000057882 */ /* 0x000fe20000000000 */
[----:B------:R-:W-:-:S07]  /*1400*/  UMOV UR7, 0x40000040 ;  /* 0x4000004000077882 */ /* 0x000fce0000000000 */
[----:B------:R-:W-:Y:S01]  /*1410*/  HGMMA.64x128x16.F32 R24, gdesc[UR4].tnspA.tnspB, R24 ;  /* 0x61e00000041879f0 */ /* 0x000fe20008700818 */
        /* <DEDUP_REMOVED lines=9> */
[----:B------:R-:W-:Y:S01]  /*14b0*/  HGMMA.64x128x16.F32 R24, gdesc[UR4].tnspA.tnspB, R24, gsb0 ;  /* 0x61e00000041879f0 */ /* 0x000fe20008000818 */
[----:B------:R-:W-:-:S05]  /*14c0*/  UMOV UR4, 0x1 ;  /* 0x0000000100047882 */ /* 0x000fca0000000000 */
.L_x_15:
[----:B0-----:R-:W-:-:S05]  /*14d0*/  VIADD R7, R10, 0x3f ;  /* 0x0000003f0a077836 */ /* 0x001fca0000000000 */
[----:B------:R-:W-:-:S04]  /*14e0*/  SHF.R.S32.HI R10, RZ, 0x1f, R7 ;  /* 0x0000001fff0a7819 */ /* 0x000fc80000011407 */
[----:B------:R-:W-:-:S04]  /*14f0*/  LEA.HI R10, R10, R7, RZ, 0x6 ;  /* 0x000000070a0a7211 */ /* 0x000fc800078f30ff */
[----:B------:R-:W-:-:S04]  /*1500*/  SHF.R.S32.HI R10, RZ, 0x6, R10 ;  /* 0x00000006ff0a7819 */ /* 0x000fc8000001140a */
[----:B------:R-:W-:-:S05]  /*1510*/  VIMNMX R7, R10, 0x1, PT ;  /* 0x000000010a077848 */ /* 0x000fca0003fe0100 */
[----:B------:R-:W-:-:S05]  /*1520*/  IMAD.IADD R7, R10, 0x1, -R7 ;  /* 0x000000010a077824 */ /* 0x000fca00078e0a07 */
[----:B------:R-:W-:-:S13]  /*1530*/  ISETP.GE.AND P0, PT, R7, 0x1, PT ;  /* 0x000000010700780c */ /* 0x000fda0003f06270 */
[----:B------:R-:W-:Y:S05]  /*1540*/  @!P0 BRA `(.L_x_18) ;  /* 0x0000000400148947 */ /* 0x000fea0003800000 */
[----:B------:R-:W0:Y:S01]  /*1550*/  S2UR UR6, SR_CgaCtaId ;  /* 0x00000000000679c3 */ /* 0x000e220000008800 */
[----:B------:R-:W-:Y:S01]  /*1560*/  UMOV UR5, 0x400 ;  /* 0x0000040000057882 */ /* 0x000fe20000000000 */
[----:B------:R-:W-:Y:S01]  /*1570*/  LOP3.LUT R15, R3, 0x1, RZ, 0xfc, !PT ;  /* 0x00000001030f7812 */ /* 0x000fe200078efcff */
[----:B------:R-:W-:Y:S01]  /*1580*/  IMAD.MOV.U32 R14, RZ, RZ, RZ ;  /* 0x000000ffff0e7224 */ /* 0x000fe200078e00ff */
[----:B------:R-:W-:Y:S01]  /*1590*/  UISETP.NE.U32.AND UP0, UPT, UR4, URZ, UPT ;  /* 0x0000003f0400728c */ /* 0x000fe2000bf05070 */
[----:B------:R-:W-:Y:S01]  /*15a0*/  IMAD.MOV.U32 R10, RZ, RZ, RZ ;  /* 0x000000ffff0a7224 */ /* 0x000fe200078e00ff */
[----:B0-----:R-:W-:-:S04]  /*15b0*/  ULEA UR7, UR6, UR5, 0x18 ;  /* 0x0000000506077291 */ /* 0x001fc8000f8ec03f */
[----:B------:R-:W-:-:S04]  /*15c0*/  UIADD3 UR5, UR7, 0x12000, URZ ;  /* 0x0001200007057890 */ /* 0x000fc8000fffe03f */
[----:B------:R-:W-:Y:S02]  /*15d0*/  USHF.R.U32.HI UR6, URZ, 0x4, UR5 ;  /* 0x000000043f067899 */ /* 0x000fe40008011605 */
[----:B------:R-:W-:Y:S02]  /*15e0*/  USHF.R.U32.HI UR5, URZ, 0x4, UR7 ;  /* 0x000000043f057899 */ /* 0x000fe40008011607 */
[----:B------:R-:W-:Y:S02]  /*15f0*/  ULOP3.LUT UR6, UR6, 0x3fff, URZ, 0xc0, !UPT ;  /* 0x00003fff06067892 */ /* 0x000fe4000f8ec03f */
[----:B------:R-:W-:Y:S02]  /*1600*/  ULOP3.LUT UR14, UR5, 0x3fff, URZ, 0xc0, !UPT ;  /* 0x00003fff050e7892 */ /* 0x000fe4000f8ec03f */
[----:B------:R-:W-:-:S12]  /*1610*/  ULOP3.LUT UR15, UR6, 0x2000000, URZ, 0xfc, !UPT ;  /* 0x02000000060f7892 */ /* 0x000fd8000f8efc3f */
.L_x_23:
[----:B------:R-:W-:-:S13]  /*1620*/  ISETP.NE.AND P1, PT, R15, 0x3, PT ;  /* 0x000000030f00780c */ /* 0x000fda0003f25270 */
[----:B------:R-:W-:Y:S05]  /*1630*/  @!P1 BRA `(.L_x_19) ;  /* 0x0000000000049947 */ /* 0x000fea0003800000 */
[----:B------:R-:W-:Y:S01]  /*1640*/  BPT.TRAP 0x1 ;  /* 0x000000040000795c */ /* 0x000fe20000300000 */
.L_x_19:
[----:B------:R-:W-:Y:S01]  /*1650*/  SHF.L.U32 R12, R14, 0x1f, RZ ;  /* 0x0000001f0e0c7819 */ /* 0x000fe200000006ff */
[----:B------:R-:W-:-:S12]  /*1660*/  ULEA UR5, UR4, UR7, 0x3 ;  /* 0x0000000704057291 */ /* 0x000fd8000f8e183f */
.L_x_20:
[----:B0-----:R-:W-:-:S04]  /*1670*/  IMAD.U32 R13, RZ, RZ, UR5 ;  /* 0x00000005ff0d7e24 */ /* 0x001fc8000f8e00ff */
[----:B------:R0:W1:Y:S03]  /*1680*/  SYNCS.PHASECHK.TRANS64.TRYWAIT P0, [R13+URZ+0x36000], R12 ;  /* 0x0360000c0d0075a7 */ /* 0x000066000800017f */
[----:B-1----:R-:W-:Y:S05]  /*1690*/  @!P0 NANOSLEEP.SYNCS 0x989680 ;  /* 0x009896800000895d */ /* 0x002fea0003900000 */
[----:B------:R-:W1:Y:S02]  /*16a0*/  @!P0 SYNCS.PHASECHK.TRANS64 P0, [R13+URZ+0x36000], R12 ;  /* 0x0360000c0d0085a7 */ /* 0x000e64000800007f */
[----:B-1----:R-:W-:Y:S05]  /*16b0*/  @!P0 BRA `(.L_x_20) ;  /* 0xfffffffc00ec8947 */ /* 0x002fea000383ffff */
[----:B------:R-:W-:Y:S01]  /*16c0*/  ULEA UR5, UR4, UR14, 0x9 ;  /* 0x0000000e04057291 */ /* 0x000fe2000f8e483f */
[----:B------:R-:W-:Y:S01]  /*16d0*/  WARPGROUP.ARRIVE ;  /* 0x00000000000079c5 */ /* 0x000fe20000000000 */
[----:B------:R-:W-:Y:S01]  /*16e0*/  ULEA UR6, UR4, UR15, 0xa ;  /* 0x0000000f04067291 */ /* 0x000fe2000f8e503f */
[----:B------:R-:W-:Y:S01]  /*16f0*/  UMOV UR9, 0x40000040 ;  /* 0x4000004000097882 */ /* 0x000fe20000000000 */
[----:B------:R-:W-:-:S03]  /*1700*/  UMOV UR11, 0x40000040 ;  /* 0x40000040000b7882 */ /* 0x000fc60000000000 */
[----:B------:R-:W-:Y:S02]  /*1710*/  UMOV UR8, UR5 ;  /* 0x0000000500087c82 */ /* 0x000fe40008000000 */
[----:B------:R-:W-:Y:S02]  /*1720*/  UMOV UR10, UR6 ;  /* 0x00000006000a7c82 */ /* 0x000fe40008000000 */
[----:B------:R-:W-:Y:S01]  /*1730*/  HGMMA.64x128x16.F32 R24, gdesc[UR8].tnspA.tnspB, R24, UP0 ;  /* 0x61e00000081879f0 */ /* 0x000fe2000bf00818 */
        /* <DEDUP_REMOVED lines=14> */
[----:B------:R-:W-:Y:S03]  /*1820*/  HGMMA.64x128x16.F32 R24, gdesc[UR8].tnspA.tnspB, R24, gsb0 ;  /* 0x61e00000081879f0 */ /* 0x000fe60008000818 */
[----:B------:R-:W-:Y:S02]  /*1830*/  WARPGROUP.DEPBAR.LE gsb0, 0x1 ;  /* 0x00008000000079c5 */ /* 0x000fe40000010100 */
[----:B------:R-:W-:Y:S05]  /*1840*/  @!P1 BRA `(.L_x_21) ;  /* 0x0000000000049947 */ /* 0x000fea0003800000 */
[----:B------:R-:W-:Y:S01]  /*1850*/  BPT.TRAP 0x1 ;  /* 0x000000040000795c */ /* 0x000fe20000300000 */
.L_x_21:
[----:B------:R-:W-:-:S13]  /*1860*/  ISETP.NE.AND P0, PT, R6, RZ, PT ;  /* 0x000000ff0600720c */ /* 0x000fda0003f05270 */
[----:B0-----:R-:W-:-:S05]  /*1870*/  @P0 LEA R12, R10, UR7, 0x3 ;  /* 0x000000070a0c0c11 */ /* 0x001fca000f8e18ff */
[----:B------:R-:W-:-:S05]  /*1880*/  @P0 VIADD R13, R12, 0x36048 ;  /* 0x000360480c0d0836 */ /* 0x000fca0000000000 */
[----:B------:R-:W-:-:S04]  /*1890*/  @P0 PRMT R13, R2, 0x654, R13 ;  /* 0x00000654020d0816 */ /* 0x000fc8000000000d */
[----:B------:R0:W-:Y:S01]  /*18a0*/  @P0 SYNCS.ARRIVE.TRANS64.RED.A1T0 RZ, [R13+URZ], RZ ;  /* 0x000000ff0dff09a7 */ /* 0x0001e2000810043f */
[----:B------:R-:W-:-:S13]  /*18b0*/  ISETP.GT.U32.AND P0, PT, R3, 0x1, PT ;  /* 0x000000010300780c */ /* 0x000fda0003f04070 */
[----:B0-----:R-:W-:Y:S05]  /*18c0*/  @P0 BRA `(.L_x_22) ;  /* 0x0000000000040947 */ /* 0x001fea0003800000 */
[----:B------:R-:W-:Y:S01]  /*18d0*/  BPT.TRAP 0x1 ;  /* 0x000000040000795c */ /* 0x000fe20000300000 */
.L_x_22:
[----:B------:R-:W-:Y:S01]  /*18e0*/  UIADD3 UR4, UR4, 0x1, URZ ;  /* 0x0000000104047890 */ /* 0x000fe2000fffe03f */
[C---:B------:R-:W-:Y:S01]  /*18f0*/  ISETP.GT.AND P1, PT, R7.reuse, 0x1, PT ;  /* 0x000000010700780c */ /* 0x040fe20003f24270 */
[----:B------:R-:W-:Y:S02]  /*1900*/  VIADD R10, R10, 0x1 ;  /* 0x000000010a0a7836 */ /* 0x000fe40000000000 */
[----:B------:R-:W-:Y:S01]  /*1910*/  UISETP.NE.AND UP0, UPT, UR4, 0x9, UPT ;  /* 0x000000090400788c */ /* 0x000fe2000bf05270 */
[----:B------:R-:W-:Y:S02]  /*1920*/  VIADD R7, R7, 0xffffffff ;  /* 0xffffffff07077836 */ /* 0x000fe40000000000 */
[C---:B------:R-:W-:Y:S01]  /*1930*/  ISETP.NE.AND P0, PT, R10.reuse, 0x9, PT ;  /* 0x000000090a00780c */ /* 0x040fe20003f05270 */
[----:B------:R-:W-:Y:S02]  /*1940*/  USEL UR5, URZ, 0x1, UP0 ;  /* 0x000000013f057887 */ /* 0x000fe40008000000 */
[----:B------:R-:W-:Y:S01]  /*1950*/  USEL UR4, UR4, URZ, UP0 ;  /* 0x0000003f04047287 */ /* 0x000fe20008000000 */
[----:B------:R-:W-:Y:S01]  /*1960*/  SEL R10, R10, RZ, P0 ;  /* 0x000000ff0a0a7207 */ /* 0x000fe20000000000 */
[----:B------:R-:W-:-:S02]  /*1970*/  UPLOP3.LUT UP0, UPT, UPT, UPT, UPT, 0x80, 0x0 ;  /* 0x000000000000789c */ /* 0x000fc40003f0f070 */
[----:B------:R-:W-:Y:S01]  /*1980*/  LOP3.LUT R14, R14, UR5, RZ, 0x3c, !PT ;  /* 0x000000050e0e7c12 */ /* 0x000fe2000f8e3cff */
[----:B------:R-:W-:Y:S08]  /*1990*/  @P1 BRA `(.L_x_23) ;  /* 0xfffffffc00201947 */ /* 0x000ff0000383ffff */
.L_x_18:
[----:B------:R-:W0:Y:S01]  /*19a0*/  LDC R7, c[0x0][0x294] ;  /* 0x0000a500ff077b82 */ /* 0x000e220000000800 */
[----:B------:R-:W-:Y:S02]  /*19b0*/  WARPGROUP.DEPBAR.LE gsb0, 0x0 ;  /* 0x00008000000079c5 */ /* 0x000fe40000010000 */
[----:B0-----:R-:W-:-:S13]  /*19c0*/  ISETP.GE.AND P0, PT, R7, 0x1, PT ;  /* 0x000000010700780c */ /* 0x001fda0003f06270 */
[----:B------:R-:W-:Y:S05]  /*19d0*/  @!P0 BRA `(.L_x_24) ;  /* 0x00000000006c8947 */ /* 0x000fea0003800000 */
[----:B------:R-:W-:-:S04]  /*19e0*/  LOP3.LUT R10, R3, 0x1, RZ, 0xfc, !PT ;  /* 0x00000001030a7812 */ /* 0x000fc800078efcff */
[----:B------:R-:W-:-:S13]  /*19f0*/  ISETP.NE.AND P0, PT, R10, 0x3, PT ;  /* 0x000000030a00780c */ /* 0x000fda0003f05270 */
[----:B------:R-:W-:Y:S05]  /*1a00*/  @!P0 BRA `(.L_x_25) ;  /* 0x0000000000048947 */ /* 0x000fea0003800000 */
[----:B------:R-:W-:Y:S01]  /*1a10*/  BPT.TRAP 0x1 ;  /* 0x000000040000795c */ /* 0x000fe20000300000 */
.L_x_25:
[----:B------:R-:W-:Y:S01]  /*1a20*/  ISETP.NE.AND P0, PT, R6, RZ, PT ;  /* 0x000000ff0600720c */ /* 0x000fe20003f05270 */
[----:B------:R-:W-:Y:S01]  /*1a30*/  BSSY B0, `(.L_x_26) ;  /* 0x0000013000007945 */ /* 0x000fe20003800000 */
[----:B------:R-:W-:-:S11]  /*1a40*/  ISETP.GT.U32.AND P1, PT, R3, 0x1, PT ;  /* 0x000000010300780c */ /* 0x000fd60003f24070 */
[----:B------:R-:W-:Y:S05]  /*1a50*/  @!P0 BRA `(.L_x_27) ;  /* 0x0000000000408947 */ /* 0x000fea0003800000 */
[----:B------:R-:W-:Y:S01]  /*1a60*/  VIADD R7, R7, 0x3f ;  /* 0x0000003f07077836 */ /* 0x000fe20000000000 */
[----:B------:R-:W0:Y:S04]  /*1a70*/  S2R R13, SR_CgaCtaId ;  /* 0x00000000000d7919 */ /* 0x000e280000008800 */
[----:B------:R-:W-:-:S04]  /*1a80*/  SHF.R.S32.HI R6, RZ, 0x1f, R7 ;  /* 0x0000001fff067819 */ /* 0x000fc80000011407 */
[----:B------:R-:W-:-:S04]  /*1a90*/  LEA.HI R6, R6, R7, RZ, 0x6 ;  /* 0x0000000706067211 */ /* 0x000fc800078f30ff */
[----:B------:R-:W-:-:S04]  /*1aa0*/  SHF.R.S32.HI R6, RZ, 0x6, R6 ;  /* 0x00000006ff067819 */ /* 0x000fc80000011406 */
[----:B------:R-:W-:-:S05]  /*1ab0*/  VIMNMX R3, R6, 0x1, PT ;  /* 0x0000000106037848 */ /* 0x000fca0003fe0100 */
[----:B------:R-:W-:-:S04]  /*1ac0*/  IMAD.IADD R10, R6, 0x1, -R3 ;  /* 0x00000001060a7824 */ /* 0x000fc800078e0a03 */
[----:B------:R-:W-:Y:S01]  /*1ad0*/  IMAD.WIDE.U32 R6, R10, 0x38e38e39, RZ ;  /* 0x38e38e390a067825 */ /* 0x000fe200078e00ff */
[----:B------:R-:W-:-:S04]  /*1ae0*/  MOV R6, 0x400 ;  /* 0x0000040000067802 */ /* 0x000fc80000000f00 */
[----:B------:R-:W-:Y:S02]  /*1af0*/  SHF.R.U32.HI R3, RZ, 0x1, R7 ;  /* 0x00000001ff037819 */ /* 0x000fe40000011607 */
[----:B0-----:R-:W-:-:S03]  /*1b00*/  LEA R6, R13, R6, 0x18 ;  /* 0x000000060d067211 */ /* 0x001fc600078ec0ff */
[----:B------:R-:W-:-:S04]  /*1b10*/  IMAD R3, R3, -0x9, R10 ;  /* 0xfffffff703037824 */ /* 0x000fc800078e020a */
[----:B------:R-:W-:-:S04]  /*1b20*/  IMAD R3, R3, 0x8, R6 ;  /* 0x0000000803037824 */ /* 0x000fc800078e0206 */
[----:B------:R-:W-:-:S05]  /*1b30*/  VIADD R3, R3, 0x36048 ;  /* 0x0003604803037836 */ /* 0x000fca0000000000 */
[----:B------:R-:W-:-:S04]  /*1b40*/  PRMT R3, R2, 0x654, R3 ;  /* 0x0000065402037816 */ /* 0x000fc80000000003 */
[----:B------:R0:W-:Y:S03]  /*1b50*/  SYNCS.ARRIVE.TRANS64.RED.A1T0 RZ, [R3+URZ], RZ ;  /* 0x000000ff03ff79a7 */ /* 0x0001e6000810043f */
.L_x_27:
[----:B------:R-:W-:Y:S05]  /*1b60*/  BSYNC B0 ;  /* 0x0000000000007941 */ /* 0x000fea0003800000 */
.L_x_26:
[----:B------:R-:W-:Y:S05]  /*1b70*/  @P1 BRA `(.L_x_24) ;  /* 0x0000000000041947 */ /* 0x000fea0003800000 */
[----:B------:R-:W-:Y:S01]  /*1b80*/  BPT.TRAP 0x1 ;  /* 0x000000040000795c */ /* 0x000fe20000300000 */
.L_x_24:
[----:B------:R-:W0:Y:S01]  /*1b90*/  S2R R2, SR_TID.X ;  /* 0x0000000000027919 */ /* 0x000e220000002100 */
[----:B------:R-:W1:Y:S01]  /*1ba0*/  LDC.64 R14, c[0x0][0x280] ;  /* 0x0000a000ff0e7b82 */ /* 0x000e620000000a00 */
[----:B------:R-:W4:Y:S07]  /*1bb0*/  S2R R13, SR_CTAID.X ;  /* 0x00000000000d7919 */ /* 0x000f2e0000002500 */
[----:B------:R-:W2:Y:S01]  /*1bc0*/  LDC.64 R16, c[0x0][0x658] ;  /* 0x00019600ff107b82 */ /* 0x000ea20000000a00 */
[----:B0-----:R-:W-:-:S04]  /*1bd0*/  SHF.R.S32.HI R3, RZ, 0x1f, R2 ;  /* 0x0000001fff037819 */ /* 0x001fc80000011402 */
[----:B------:R-:W-:Y:S01]  /*1be0*/  LEA.HI R3, R3, R2, RZ, 0x7 ;  /* 0x0000000203037211 */ /* 0x000fe200078f38ff */
[----:B----4-:R-:W-:-:S03]  /*1bf0*/  IMAD.SHL.U32 R12, R13, 0x40, RZ ;  /* 0x000000400d0c7824 */ /* 0x010fc600078e00ff */
[----:B------:R-:W-:Y:S02]  /*1c00*/  LOP3.LUT R3, R3, 0xffffff80, RZ, 0xc0, !PT ;  /* 0xffffff8003037812 */ /* 0x000fe400078ec0ff */
[----:B-1----:R-:W-:-:S03]  /*1c10*/  ISETP.GE.AND P0, PT, R12, R14, PT ;  /* 0x0000000e0c00720c */ /* 0x002fc60003f06270 */
[----:B------:R-:W-:-:S05]  /*1c20*/  IMAD.IADD R7, R2, 0x1, -R3 ;  /* 0x0000000102077824 */ /* 0x000fca00078e0a03 */
[----:B------:R-:W-:-:S04]  /*1c30*/  SHF.R.S32.HI R6, RZ, 0x1f, R7 ;  /* 0x0000001fff067819 */ /* 0x000fc80000011407 */
[----:B------:R-:W-:-:S04]  /*1c40*/  LEA.HI R2, R6, R7, RZ, 0x2 ;  /* 0x0000000706027211 */ /* 0x000fc800078f10ff */
[--C-:B------:R-:W-:Y:S02]  /*1c50*/  SHF.R.S32.HI R18, RZ, 0x2, R2.reuse ;  /* 0x00000002ff127819 */ /* 0x100fe40000011402 */
[----:B------:R-:W-:Y:S02]  /*1c60*/  SHF.R.S32.HI R3, RZ, 0x1f, R2 ;  /* 0x0000001fff037819 */ /* 0x000fe40000011402 */
[----:B------:R-:W-:Y:S02]  /*1c70*/  LOP3.LUT R2, R2, 0xfffffffc, RZ, 0xc0, !PT ;  /* 0xfffffffc02027812 */ /* 0x000fe400078ec0ff */
[----:B------:R-:W-:-:S03]  /*1c80*/  LEA.HI R3, R3, R18, RZ, 0x3 ;  /* 0x0000001203037211 */ /* 0x000fc600078f18ff */
[----:B------:R-:W-:Y:S01]  /*1c90*/  IMAD.IADD R10, R7, 0x1, -R2 ;  /* 0x00000001070a7824 */ /* 0x000fe200078e0a02 */
[----:B------:R-:W-:-:S03]  /*1ca0*/  LOP3.LUT R3, R3, 0xfffffff8, RZ, 0xc0, !PT ;  /* 0xfffffff803037812 */ /* 0x000fc600078ec0ff */
[----:B------:R-:W-:Y:S02]  /*1cb0*/  IMAD.SHL.U32 R2, R10, 0x2, RZ ;  /* 0x000000020a027824 */ /* 0x000fe400078e00ff */
[----:B------:R-:W-:Y:S01]  /*1cc0*/  IMAD.IADD R18, R18, 0x1, -R3 ;  /* 0x0000000112127824 */ /* 0x000fe200078e0a03 */
[----:B------:R-:W-:-:S04]  /*1cd0*/  LEA.HI R3, R6, R7, RZ, 0x5 ;  /* 0x0000000706037211 */ /* 0x000fc800078f28ff */
[----:B------:R-:W-:Y:S02]  /*1ce0*/  SHF.R.S32.HI R19, RZ, 0x1f, R18 ;  /* 0x0000001fff137819 */ /* 0x000fe40000011412 */
[----:B------:R-:W-:Y:S02]  /*1cf0*/  SHF.R.S32.HI R23, RZ, 0x5, R3 ;  /* 0x00000005ff177819 */ /* 0x000fe40000011403 */
[----:B------:R-:W-:-:S03]  /*1d00*/  SHF.R.S32.HI R3, RZ, 0x1f, R2 ;  /* 0x0000001fff037819 */ /* 0x000fc60000011402 */
[----:B------:R-:W-:-:S04]  /*1d10*/  IMAD.WIDE R6, R23, 0x10, R18 ;  /* 0x0000001017067825 */ /* 0x000fc800078e0212 */
[----:B------:R-:W-:Y:S01]  /*1d20*/  IMAD.WIDE R6, R13, 0x40, R6 ;  /* 0x000000400d067825 */ /* 0x000fe200078e0206 */
[----:B--2---:R-:W-:Y:S06]  /*1d30*/  @P0 EXIT ;  /* 0x000000000000094d */ /* 0x004fec0003800000 */
[----:B------:R-:W-:Y:S01]  /*1d40*/  ULDC UR4, c[0x0][0x288] ;  /* 0x0000a20000047ab9 */ /* 0x000fe20000000800 */
[----:B------:R-:W-:Y:S01]  /*1d50*/  IMAD.SHL.U32 R11, R11, 0x80, RZ ;  /* 0x000000800b0b7824 */ /* 0x000fe200078e00ff */
[----:B------:R-:W-:Y:S01]  /*1d60*/  ISETP.GE.AND P0, PT, R9, UR4, PT ;  /* 0x0000000409007c0c */ /* 0x000fe2000bf06270 */
[-C--:B------:R-:W-:Y:S01]  /*1d70*/  IMAD.WIDE.U32 R20, R6, R16.reuse, R2 ;  /* 0x0000001006147225 */ /* 0x080fe200078e0002 */
[----:B------:R-:W-:Y:S01]  /*1d80*/  SHF.R.S32.HI R90, RZ, 0x1f, R9 ;  /* 0x0000001fff5a7819 */ /* 0x000fe20000011409 */
[----:B------:R-:W-:Y:S01]  /*1d90*/  ULDC.64 UR4, c[0x0][0x660] ;  /* 0x0001980000047ab9 */ /* 0x000fe20000000a00 */
[----:B------:R-:W-:Y:S01]  /*1da0*/  ISETP.GE.OR P0, PT, R11, R15, P0 ;  /* 0x0000000f0b00720c */ /* 0x000fe20000706670 */
[----:B------:R-:W-:Y:S01]  /*1db0*/  IMAD R22, R7, R16, RZ ;  /* 0x0000001007167224 */ /* 0x000fe200078e02ff */
[----:B------:R-:W-:Y:S01]  /*1dc0*/  SHF.R.S32.HI R13, RZ, 0x1f, R11 ;  /* 0x0000001fff0d7819 */ /* 0x000fe2000001140b */
[----:B------:R-:W-:Y:S01]  /*1dd0*/  IMAD R88, R90, UR4, RZ ;  /* 0x000000045a587c24 */ /* 0x000fe2000f8e02ff */
[----:B------:R-:W-:Y:S01]  /*1de0*/  IADD3 R20, P1, R11, R20, RZ ;  /* 0x000000140b147210 */ /* 0x000fe20007f3e0ff */
[----:B------:R-:W-:-:S05]  /*1df0*/  IMAD R22, R6, R17, R22 ;  /* 0x0000001106167224 */ /* 0x000fca00078e0216 */
[----:B------:R-:W-:-:S03]  /*1e00*/  IADD3.X R21, R13, R21, R22, P1, !PT ;  /* 0x000000150d157210 */ /* 0x000fc60000ffe416 */
[----:B------:R-:W-:Y:S05]  /*1e10*/  @P0 EXIT ;  /* 0x000000000000094d */ /* 0x000fea0003800000 */
[----:B------:R-:W-:Y:S01]  /*1e20*/  ULDC UR6, c[0x0][0x28c] ;  /* 0x0000a30000067ab9 */ /* 0x000fe20000000800 */
[C---:B------:R-:W-:Y:S01]  /*1e30*/  IMAD R89, R9.reuse, UR5, R88 ;  /* 0x0000000509597c24 */ /* 0x040fe2000f8e0258 */
[----:B------:R-:W-:Y:S01]  /*1e40*/  ISETP.GE.AND P0, PT, R8, UR6, PT ;  /* 0x0000000608007c0c */ /* 0x000fe2000bf06270 */
[----:B------:R-:W-:Y:S01]  /*1e50*/  ULDC UR6, c[0x0][0x290] ;  /* 0x0000a40000067ab9 */ /* 0x000fe20000000800 */
[----:B------:R-:W-:Y:S01]  /*1e60*/  SHF.R.S32.HI R88, RZ, 0x1f, R5 ;  /* 0x0000001fff587819 */ /* 0x000fe20000011405 */
[----:B------:R-:W-:Y:S01]  /*1e70*/  IMAD.WIDE.U32 R20, R9, UR4, R20 ;  /* 0x0000000409147c25 */ /* 0x000fe2000f8e0014 */
[----:B------:R-:W-:Y:S01]  /*1e80*/  ISETP.GE.OR P0, PT, R5, UR6, P0 ;  /* 0x0000000605007c0c */ /* 0x000fe20008706670 */
[----:B------:R-:W-:Y:S02]  /*1e90*/  ULDC.64 UR4, c[0x0][0x670] ;  /* 0x00019c0000047ab9 */ /* 0x000fe40000000a00 */
[----:B------:R-:W-:Y:S02]  /*1ea0*/  IMAD.IADD R21, R21, 0x1, R89 ;  /* 0x0000000115157824 */ /* 0x000fe400078e0259 */
[----:B------:R-:W-:-:S02]  /*1eb0*/  IMAD R22, R88, UR4, RZ ;  /* 0x0000000458167c24 */ /* 0x000fc4000f8e02ff */
[----:B------:R-:W-:-:S04]  /*1ec0*/  IMAD.WIDE.U32 R20, R5, UR4, R20 ;  /* 0x0000000405147c25 */ /* 0x000fc8000f8e0014 */
[----:B------:R-:W-:Y:S01]  /*1ed0*/  IMAD R89, R5, UR5, R22 ;  /* 0x0000000505597c24 */ /* 0x000fe2000f8e0216 */
[----:B------:R-:W-:Y:S01]  /*1ee0*/  SHF.R.S32.HI R22, RZ, 0x1f, R8 ;  /* 0x0000001fff167819 */ /* 0x000fe20000011408 */
[----:B------:R-:W-:Y:S01]  /*1ef0*/  IMAD R23, R23, -0x10, -R12 ;  /* 0xfffffff017177824 */ /* 0x000fe200078e0a0c */
[----:B------:R-:W-:Y:S06]  /*1f00*/  @P0 EXIT ;  /* 0x000000000000094d */ /* 0x000fec0003800000 */
[----:B------:R-:W-:Y:S01]  /*1f10*/  ULDC.64 UR4, c[0x0][0x668] ;  /* 0x00019a0000047ab9 */ /* 0x000fe20000000a00 */
[----:B------:R-:W-:Y:S01]  /*1f20*/  IMAD R10, R10, -0x2, R15 ;  /* 0xfffffffe0a0a7824 */ /* 0x000fe200078e020f */
[----:B---3-5:R-:W-:Y:S01]  /*1f30*/  FSETP.NEU.AND P1, PT, R4, RZ, PT ;  /* 0x000000ff0400720b */ /* 0x028fe20003f2d000 */
[----:B------:R-:W-:Y:S01]  /*1f40*/  IMAD R15, R22, UR4, RZ ;  /* 0x00000004160f7c24 */ /* 0x000fe2000f8e02ff */
[----:B------:R-:W-:Y:S01]  /*1f50*/  IADD3 R12, R23, R14, -R18 ;  /* 0x0000000e170c7210 */ /* 0x000fe20007ffe812 */
[----:B------:R-:W-:Y:S02]  /*1f60*/  IMAD.IADD R21, R21, 0x1, R89 ;  /* 0x0000000115157824 */ /* 0x000fe400078e0259 */
[C---:B------:R-:W-:Y:S02]  /*1f70*/  IMAD R91, R8.reuse, UR5, R15 ;  /* 0x00000005085b7c24 */ /* 0x040fe4000f8e020f */
[----:B------:R-:W-:Y:S01]  /*1f80*/  IMAD.WIDE.U32 R14, R8, UR4, R20 ;  /* 0x00000004080e7c25 */ /* 0x000fe2000f8e0014 */
[----:B------:R-:W-:Y:S01]  /*1f90*/  ULDC.64 UR4, c[0x0][0x640] ;  /* 0x0001900000047ab9 */ /* 0x000fe20000000a00 */
[----:B------:R-:W-:-:S02]  /*1fa0*/  SHF.L.U64.HI R20, R16, 0x3, R17 ;  /* 0x0000000310147819 */ /* 0x000fc40000010211 */
[----:B------:R-:W-:Y:S02]  /*1fb0*/  IMAD.IADD R10, R10, 0x1, -R11 ;  /* 0x000000010a0a7824 */ /* 0x000fe400078e0a0b */
[----:B------:R-:W-:Y:S02]  /*1fc0*/  IMAD R19, R22, UR4, RZ ;  /* 0x0000000416137c24 */ /* 0x000fe4000f8e02ff */
[----:B------:R-:W-:Y:S01]  /*1fd0*/  IMAD.SHL.U32 R21, R16, 0x8, RZ ;  /* 0x0000000810157824 */ /* 0x000fe200078e00ff */
[----:B------:R-:W-:Y:S01]  /*1fe0*/  ISETP.GT.AND P0, PT, R10, RZ, PT ;  /* 0x000000ff0a00720c */ /* 0x000fe20003f04270 */
[----:B------:R-:W-:Y:S02]  /*1ff0*/  IMAD R95, R8, UR5, R19 ;  /* 0x00000005085f7c24 */ /* 0x000fe4000f8e0213 */
[----:B------:R-:W-:Y:S01]  /*2000*/  IMAD.IADD R91, R15, 0x1, R91 ;  /* 0x000000010f5b7824 */ /* 0x000fe200078e025b */
[----:B------:R-:W-:Y:S01]  /*2010*/  ISETP.GT.AND P2, PT, R12, RZ, P0 ;  /* 0x000000ff0c00720c */ /* 0x000fe20000744270 */
[----:B------:R-:W-:-:S12]  /*2020*/  @!P1 BRA `(.L_x_28) ;  /* 0x0000003000889947 */ /* 0x000fd80003800000 */
[----:B------:R-:W-:Y:S01]  /*2030*/  IADD3 R16, P1, R11, R2, RZ ;  /* 0x000000020b107210 */ /* 0x000fe20007f3e0ff */
[----:B------:R-:W-:Y:S01]  /*2040*/  ULDC.64 UR6, c[0x0][0x638] ;  /* 0x00018e0000067ab9 */ /* 0x000fe20000000a00 */
[----:B------:R-:W-:Y:S01]  /*2050*/  ULDC.64 UR8, c[0x0][0x648] ;  /* 0x0001920000087ab9 */ /* 0x000fe20000000a00 */
[----:B------:R-:W-:Y:S01]  /*2060*/  IMAD R18, R90, UR6, RZ ;  /* 0x000000065a127c24 */ /* 0x000fe2000f8e02ff */
[----:B------:R-:W-:Y:S01]  /*2070*/  ULDC.64 UR10, c[0x0][0x630] ;  /* 0x00018c00000a7ab9 */ /* 0x000fe20000000a00 */
[----:B------:R-:W-:Y:S01]  /*2080*/  IMAD.X R17, R13, 0x1, R3, P1 ;  /* 0x000000010d117824 */ /* 0x000fe200008e0603 */
[----:B------:R-:W-:Y:S01]  /*2090*/  ULDC.64 UR14, c[0x0][0x628] ;  /* 0x00018a00000e7ab9 */ /* 0x000fe20000000a00 */
[C---:B------:R-:W-:Y:S02]  /*20a0*/  IMAD R15, R9.reuse, UR7, R18 ;  /* 0x00000007090f7c24 */ /* 0x040fe4000f8e0212 */
[----:B------:R-:W-:-:S04]  /*20b0*/  IMAD.WIDE.U32 R16, R9, UR6, R16 ;  /* 0x0000000609107c25 */ /* 0x000fc8000f8e0010 */
[----:B------:R-:W-:Y:S02]  /*20c0*/  IMAD R90, R88, UR8, RZ ;  /* 0x00000008585a7c24 */ /* 0x000fe4000f8e02ff */
[----:B------:R-:W-:Y:S02]  /*20d0*/  IMAD.IADD R17, R17, 0x1, R15 ;  /* 0x0000000111117824 */ /* 0x000fe400078e020f */
[C---:B------:R-:W-:Y:S02]  /*20e0*/  IMAD R90, R5.reuse, UR9, R90 ;  /* 0x00000009055a7c24 */ /* 0x040fe4000f8e025a */
[----:B------:R-:W-:-:S04]  /*20f0*/  IMAD.WIDE.U32 R16, R5, UR8, R16 ;  /* 0x0000000805107c25 */ /* 0x000fc8000f8e0010 */
[----:B------:R-:W-:Y:S02]  /*2100*/  IMAD.IADD R17, R17, 0x1, R90 ;  /* 0x0000000111117824 */ /* 0x000fe400078e025a */
[----:B------:R-:W-:Y:S02]  /*2110*/  IMAD R23, R7, UR10, RZ ;  /* 0x0000000a07177c24 */ /* 0x000fe4000f8e02ff */
[----:B------:R-:W-:-:S04]  /*2120*/  IMAD.WIDE.U32 R16, R8, UR4, R16 ;  /* 0x0000000408107c25 */ /* 0x000fc8000f8e0010 */
[----:B------:R-:W-:Y:S02]  /*2130*/  IMAD.IADD R19, R95, 0x1, R17 ;  /* 0x000000015f137824 */ /* 0x000fe400078e0211 */
[----:B------:R-:W-:Y:S02]  /*2140*/  IMAD.MOV.U32 R18, RZ, RZ, R16 ;  /* 0x000000ffff127224 */ /* 0x000fe400078e0010 */
[C---:B------:R-:W-:Y:S02]  /*2150*/  IMAD R96, R6.reuse, UR11, R23 ;  /* 0x0000000b06607c24 */ /* 0x040fe4000f8e0217 */
[----:B------:R-:W-:-:S04]  /*2160*/  IMAD.WIDE.U32 R22, R6, UR10, R18 ;  /* 0x0000000a06167c25 */ /* 0x000fc8000f8e0012 */
[----:B------:R-:W-:Y:S01]  /*2170*/  IMAD.IADD R23, R23, 0x1, R96 ;  /* 0x0000000117177824 */ /* 0x000fe200078e0260 */
[----:B------:R-:W-:-:S04]  /*2180*/  LEA R92, P1, R22, UR14, 0x1 ;  /* 0x0000000e165c7c11 */ /* 0x000fc8000f8208ff */
[----:B------:R-:W-:-:S05]  /*2190*/  LEA.HI.X R93, R22, UR15, R23, 0x1, P1 ;  /* 0x0000000f165d7c11 */ /* 0x000fca00088f0c17 */
[----:B------:R0:W2:Y:S01]  /*21a0*/  @P2 LDG.E.LTC128B.U16 R97, desc[UR12][R92.64] ;  /* 0x0000000c5c612981 */ /* 0x0000a2000c1e1520 */
[----:B------:R-:W-:Y:S01]  /*21b0*/  IMAD.WIDE.U32 R88, R8, UR4, RZ ;  /* 0x0000000408587c25 */ /* 0x000fe2000f8e00ff */
[----:B------:R-:W-:Y:S01]  /*21c0*/  ULDC.64 UR4, c[0x0][0x650] ;  /* 0x0001940000047ab9 */ /* 0x000fe20000000a00 */
[----:B------:R-:W-:Y:S01]  /*21d0*/  ISETP.GT.AND P1, PT, R10, 0x1, PT ;  /* 0x000000010a00780c */ /* 0x000fe20003f24270 */
[----:B------:R-:W-:Y:S01]  /*21e0*/  BSSY B0, `(.L_x_29) ;  /* 0x0000017000007945 */ /* 0x000fe20003800000 */
[----:B------:R-:W-:Y:S02]  /*21f0*/  IMAD.IADD R23, R89, 0x1, R95 ;  /* 0x0000000159177824 */ /* 0x000fe400078e025f */
[----:B------:R-:W-:-:S04]  /*2200*/  IMAD.MOV.U32 R22, RZ, RZ, R88 ;  /* 0x000000ffff167224 */ /* 0x000fc800078e0058 */
[----:B------:R-:W-:-:S04]  /*2210*/  IMAD.WIDE.U32 R94, R6, UR10, R22 ;  /* 0x0000000a065e7c25 */ /* 0x000fc8000f8e0016 */
[----:B------:R-:W-:Y:S02]  /*2220*/  IMAD.IADD R95, R96, 0x1, R95 ;  /* 0x00000001605f7824 */ /* 0x000fe400078e025f */
[----:B------:R-:W-:-:S04]  /*2230*/  IMAD.WIDE.U32 R94, R5, UR8, R94 ;  /* 0x00000008055e7c25 */ /* 0x000fc8000f8e005e */
[----:B------:R-:W-:Y:S02]  /*2240*/  IMAD.IADD R95, R90, 0x1, R95 ;  /* 0x000000015a5f7824 */ /* 0x000fe400078e025f */
[----:B0-----:R-:W-:-:S04]  /*2250*/  IMAD.WIDE.U32 R92, R9, UR6, R94 ;  /* 0x00000006095c7c25 */ /* 0x001fc8000f8e005e */
[----:B------:R-:W-:Y:S01]  /*2260*/  IMAD.IADD R95, R15, 0x1, R93 ;  /* 0x000000010f5f7824 */ /* 0x000fe200078e025d */
[----:B------:R-:W-:Y:S02]  /*2270*/  IADD3 R8, P4, P5, R11, R92, R2 ;  /* 0x0000005c0b087210 */ /* 0x000fe40007d9e002 */
[C---:B------:R-:W-:Y:S02]  /*2280*/  LEA R92, P3, R14.reuse, UR4, 0x1 ;  /* 0x000000040e5c7c11 */ /* 0x040fe4000f8608ff */
[----:B------:R-:W-:Y:S02]  /*2290*/  IADD3.X R95, R13, R95, R3, P4, P5 ;  /* 0x0000005f0d5f7210 */ /* 0x000fe400027ea403 */
[----:B------:R-:W-:Y:S02]  /*22a0*/  LEA.HI.X R93, R14, UR5, R91, 0x1, P3 ;  /* 0x000000050e5d7c11 */ /* 0x000fe400098f0c5b */
[----:B------:R-:W-:Y:S02]  /*22b0*/  ISETP.GT.AND P3, PT, R12, RZ, P1 ;  /* 0x000000ff0c00720c */ /* 0x000fe40000f64270 */
[----:B------:R-:W-:-:S04]  /*22c0*/  LEA R94, P4, R8, UR14, 0x1 ;  /* 0x0000000e085e7c11 */ /* 0x000fc8000f8808ff */
[----:B------:R-:W-:Y:S01]  /*22d0*/  LEA.HI.X R95, R8, UR15, R95, 0x1, P4 ;  /* 0x0000000f085f7c11 */ /* 0x000fe2000a0f0c5f */
[----:B--2---:R-:W-:-:S05]  /*22e0*/  HADD2.F32 R99, -RZ, R97.H0_H0 ;  /* 0x20000061ff637230 */ /* 0x004fca0000004100 */
[----:B------:R-:W-:-:S04]  /*22f0*/  FMUL R99, R99, R4 ;  /* 0x0000000463637220 */ /* 0x000fc80000400000 */
[----:B------:R-:W-:-:S05]  /*2300*/  FFMA R99, R24, R0, R99 ;  /* 0x0000000018637223 */ /* 0x000fca0000000063 */
[----:B------:R-:W-:-:S05]  /*2310*/  F2FP.F16.F32.PACK_AB R99, RZ, R99 ;  /* 0x00000063ff63723e */ /* 0x000fca00000000ff */
[----:B------:R0:W-:Y:S01]  /*2320*/  @P2 STG.E.U16 desc[UR12][R92.64], R99 ;  /* 0x000000635c002986 */ /* 0x0001e2000c10150c */
[----:B------:R-:W-:Y:S05]  /*2330*/  @!P3 BRA `(.L_x_30) ;  /* 0x000000000004b947 */ /* 0x000fea0003800000 */
[----:B------:R1:W5:Y:S02]  /*2340*/  LDG.E.LTC128B.U16 R97, desc[UR12][R94.64+0x2] ;  /* 0x0000020c5e617981 */ /* 0x000364000c1e1520 */
.L_x_30:
[----:B------:R-:W-:Y:S05]  /*2350*/  BSYNC B0 ;  /* 0x0000000000007941 */ /* 0x000fea0003800000 */
.L_x_29:
[----:B------:R-:W-:Y:S01]  /*2360*/  USHF.L.U32 UR5, UR10, 0x3, URZ ;  /* 0x000000030a057899 */ /* 0x000fe2000800063f */
[----:B-----5:R-:W-:Y:S01]  /*2370*/  HADD2.F32 R7, -RZ, R97.H0_H0 ;  /* 0x20000061ff077230 */ /* 0x020fe20000004100 */
[----:B------:R-:W-:Y:S01]  /*2380*/  USHF.L.U64.HI UR4, UR10, 0x3, UR11 ;  /* 0x000000030a047899 */ /* 0x000fe2000801020b */
[----:B------:R-:W-:-:S03]  /*2390*/  ISETP.GT.AND P0, PT, R12, 0x8, P0 ;  /* 0x000000080c00780c */ /* 0x000fc60000704270 */
[----:B------:R-:W-:Y:S02]  /*23a0*/  IMAD.U32 R98, RZ, RZ, UR5 ;  /* 0x00000005ff627e24 */ /* 0x000fe4000f8e00ff */
[----:B------:R-:W-:Y:S01]  /*23b0*/  FMUL R8, R7, R4 ;  /* 0x0000000407087220 */ /* 0x000fe20000400000 */
[----:B0-----:R-:W-:-:S03]  /*23c0*/  IMAD.U32 R99, RZ, RZ, UR4 ;  /* 0x00000004ff637e24 */ /* 0x001fc6000f8e00ff */
[----:B------:R-:W-:Y:S01]  /*23d0*/  FFMA R8, R25, R0, R8 ;  /* 0x0000000019087223 */ /* 0x000fe20000000008 */
[----:B------:R-:W-:-:S04]  /*23e0*/  IMAD.WIDE.U32 R6, R6, UR10, R98 ;  /* 0x0000000a06067c25 */ /* 0x000fc8000f8e0062 */
[----:B------:R-:W-:Y:S01]  /*23f0*/  IMAD.IADD R7, R96, 0x1, R7 ;  /* 0x0000000160077824 */ /* 0x000fe200078e0207 */
[----:B------:R-:W-:Y:S02]  /*2400*/  IADD3 R17, P2, R16, R6, RZ ;  /* 0x0000000610117210 */ /* 0x000fe40007f5e0ff */
[----:B------:R-:W-:-:S03]  /*2410*/  F2FP.F16.F32.PACK_AB R8, RZ, R8 ;  /* 0x00000008ff08723e */ /* 0x000fc600000000ff */
[----:B------:R-:W-:Y:S01]  /*2420*/  IMAD.X R18, R7, 0x1, R19, P2 ;  /* 0x0000000107127824 */ /* 0x000fe200010e0613 */
[----:B------:R-:W-:Y:S01]  /*2430*/  LEA R16, P2, R17, UR14, 0x1 ;  /* 0x0000000e11107c11 */ /* 0x000fe2000f8408ff */
[----:B------:R-:W-:-:S03]  /*2440*/  @P3 IMAD.MOV.U32 R19, RZ, RZ, R93 ;  /* 0x000000ffff133224 */ /* 0x000fc600078e005d */
[----:B------:R-:W-:Y:S01]  /*2450*/  LEA.HI.X R17, R17, UR15, R18, 0x1, P2 ;  /* 0x0000000f11117c11 */ /* 0x000fe200090f0c12 */
[----:B------:R-:W-:-:S05]  /*2460*/  @P3 IMAD.MOV.U32 R18, RZ, RZ, R92 ;  /* 0x000000ffff123224 */ /* 0x000fca00078e005c */
[----:B------:R0:W-:Y:S04]  /*2470*/  @P3 STG.E.U16 desc[UR12][R18.64+0x2], R8 ;  /* 0x0000020812003986 */ /* 0x0001e8000c10150c */
[----:B------:R-:W2:Y:S01]  /*2480*/  @P0 LDG.E.LTC128B.U16 R97, desc[UR12][R16.64] ;  /* 0x0000000c10610981 */ /* 0x000ea2000c1e1520 */
[----:B------:R-:W-:Y:S01]  /*2490*/  IADD3 R6, P2, R88, R6, RZ ;  /* 0x0000000658067210 */ /* 0x000fe20007f5e0ff */
[----:B------:R-:W-:Y:S01]  /*24a0*/  BSSY B0, `(.L_x_31) ;  /* 0x0000015000007945 */ /* 0x000fe20003800000 */
[----:B------:R-:W-:-:S03]  /*24b0*/  ISETP.GT.AND P1, PT, R12, 0x8, P1 ;  /* 0x000000080c00780c */ /* 0x000fc60000f24270 */
[----:B------:R-:W-:Y:S02]  /*24c0*/  IMAD.X R7, R7, 0x1, R23, P2 ;  /* 0x0000000107077824 */ /* 0x000fe400010e0617 */
[----:B------:R-:W-:-:S04]  /*24d0*/  IMAD.WIDE.U32 R6, R5, UR8, R6 ;  /* 0x0000000805067c25 */ /* 0x000fc8000f8e0006 */
[----:B------:R-:W-:Y:S02]  /*24e0*/  IMAD.IADD R7, R90, 0x1, R7 ;  /* 0x000000015a077824 */ /* 0x000fe400078e0207 */
[----:B------:R-:W-:-:S03]  /*24f0*/  IMAD.WIDE.U32 R6, R9, UR6, R6 ;  /* 0x0000000609067c25 */ /* 0x000fc6000f8e0006 */
[----:B------:R-:W-:Y:S01]  /*2500*/  IADD3 R11, P2, P3, R11, R6, R2 ;  /* 0x000000060b0b7210 */ /* 0x000fe20007b5e002 */
[----:B------:R-:W-:Y:S01]  /*2510*/  IMAD.IADD R2, R15, 0x1, R7 ;  /* 0x000000010f027824 */ /* 0x000fe200078e0207 */
[----:B------:R-:W-:-:S04]  /*2520*/  SHF.L.U64.HI R7, R21, 0x1, R20 ;  /* 0x0000000115077819 */ /* 0x000fc80000010214 */
[----:B0-----:R-:W-:Y:S02]  /*2530*/  IADD3.X R8, R13, R2, R3, P2, P3 ;  /* 0x000000020d087210 */ /* 0x001fe400017e6403 */
[----:B------:R-:W-:Y:S02]  /*2540*/  LEA R6, P2, R21, R92, 0x1 ;  /* 0x0000005c15067211 */ /* 0x000fe400078408ff */
[----:B------:R-:W-:-:S03]  /*2550*/  LEA R2, P3, R11, UR14, 0x1 ;  /* 0x0000000e0b027c11 */ /* 0x000fc6000f8608ff */
[----:B------:R-:W-:Y:S01]  /*2560*/  IMAD.X R7, R7, 0x1, R93, P2 ;  /* 0x0000000107077824 */ /* 0x000fe200010e065d */
        /* <DEDUP_REMOVED lines=8> */
.L_x_32:
[----:B------:R-:W-:Y:S05]  /*25f0*/  BSYNC B0 ;  /* 0x0000000000007941 */ /* 0x000fea0003800000 */
.L_x_31:
[----:B0----5:R-:W-:Y:S01]  /*2600*/  HADD2.F32 R5, -RZ, R97.H0_H0 ;  /* 0x20000061ff057230 */ /* 0x021fe20000004100 */
[----:B------:R-:W-:Y:S01]  /*2610*/  ISETP.GT.AND P0, PT, R10, 0x8, PT ;  /* 0x000000080a00780c */ /* 0x000fe20003f04270 */
[----:B------:R-:W-:Y:S03]  /*2620*/  BSSY B0, `(.L_x_33) ;  /* 0x0000008000007945 */ /* 0x000fe60003800000 */
[----:B------:R-:W-:Y:S01]  /*2630*/  FMUL R8, R5, R4 ;  /* 0x0000000405087220 */ /* 0x000fe20000400000 */
[----:B------:R-:W-:-:S03]  /*2640*/  ISETP.GT.AND P2, PT, R12, RZ, P0 ;  /* 0x000000ff0c00720c */ /* 0x000fc60000744270 */
[----:B------:R-:W-:-:S05]  /*2650*/  FFMA R8, R27, R0, R8 ;  /* 0x000000001b087223 */ /* 0x000fca0000000008 */
[----:B------:R-:W-:-:S05]  /*2660*/  F2FP.F16.F32.PACK_AB R8, RZ, R8 ;  /* 0x00000008ff08723e */ /* 0x000fca00000000ff */
[----:B------:R0:W-:Y:S01]  /*2670*/  @P1 STG.E.U16 desc[UR12][R6.64+0x2], R8 ;  /* 0x0000020806001986 */ /* 0x0001e2000c10150c */
[----:B------:R-:W-:Y:S05]  /*2680*/  @!P2 BRA `(.L_x_34) ;  /* 0x000000000004a947 */ /* 0x000fea0003800000 */
[----:B------:R3:W5:Y:S02]  /*2690*/  LDG.E.LTC128B.U16 R97, desc[UR12][R94.64+0x10] ;  /* 0x0000100c5e617981 */ /* 0x000764000c1e1520 */
.L_x_34:
[----:B------:R-:W-:Y:S05]  /*26a0*/  BSYNC B0 ;  /* 0x0000000000007941 */ /* 0x000fea0003800000 */
.L_x_33:
[----:B-----5:R-:W-:Y:S01]  /*26b0*/  HADD2.F32 R5, -RZ, R97.H0_H0 ;  /* 0x20000061ff057230 */ /* 0x020fe20000004100 */
[----:B------:R-:W-:Y:S01]  /*26c0*/  ISETP.GT.AND P1, PT, R10, 0x9, PT ;  /* 0x000000090a00780c */ /* 0x000fe20003f24270 */
[----:B0-----:R-:W-:Y:S01]  /*26d0*/  @P2 IMAD.MOV.U32 R8, RZ, RZ, R92 ;  /* 0x000000ffff082224 */ /* 0x001fe200078e005c */
[----:B------:R-:W-:Y:S01]  /*26e0*/  BSSY B0, `(.L_x_35) ;  /* 0x0000009000007945 */ /* 0x000fe20003800000 */
[----:B------:R-:W-:Y:S02]  /*26f0*/  @P2 IMAD.MOV.U32 R9, RZ, RZ, R93 ;  /* 0x000000ffff092224 */ /* 0x000fe400078e005d */
[----:B------:R-:W-:Y:S01]  /*2700*/  FMUL R5, R5, R4 ;  /* 0x0000000405057220 */ /* 0x000fe20000400000 */
[----:B------:R-:W-:-:S03]  /*2710*/  ISETP.GT.AND P3, PT, R12, RZ, P1 ;  /* 0x000000ff0c00720c */ /* 0x000fc60000f64270 */
[----:B------:R-:W-:-:S05]  /*2720*/  FFMA R5, R28, R0, R5 ;  /* 0x000000001c057223 */ /* 0x000fca0000000005 */
[----:B------:R-:W-:-:S05]  /*2730*/  F2FP.F16.F32.PACK_AB R5, RZ, R5 ;  /* 0x00000005ff05723e */ /* 0x000fca00000000ff */
[----:B------:R0:W-:Y:S01]  /*2740*/  @P2 STG.E.U16 desc[UR12][R8.64+0x10], R5 ;  /* 0x0000100508002986 */ /* 0x0001e2000c10150c */
[----:B------:R-:W-:Y:S05]  /*2750*/  @!P3 BRA `(.L_x_36) ;  /* 0x000000000004b947 */ /* 0x000fea0003800000 */
[----:B------:R4:W5:Y:S02]  /*2760*/  LDG.E.LTC128B.U16 R97, desc[UR12][R94.64+0x12] ;  /* 0x0000120c5e617981 */ /* 0x000964000c1e1520 */
.L_x_36:
[----:B------:R-:W-:Y:S05]  /*2770*/  BSYNC B0 ;  /* 0x0000000000007941 */ /* 0x000fea0003800000 */
.L_x_35:
[----:B0----5:R-:W-:Y:S01]  /*2780*/  HADD2.F32 R5, -RZ, R97.H0_H0 ;  /* 0x20000061ff057230 */ /* 0x021fe20000004100 */
[----:B------:R-:W-:Y:S01]  /*2790*/  ISETP.GT.AND P0, PT, R12, 0x8, P0 ;  /* 0x000000080c00780c */ /* 0x000fe20000704270 */
[----:B------:R-:W-:Y:S01]  /*27a0*/  @P3 IMAD.MOV.U32 R9, RZ, RZ, R93 ;  /* 0x000000ffff093224 */ /* 0x000fe200078e005d */
[----:B------:R-:W-:Y:S02]  /*27b0*/  BSSY B0, `(.L_x_37) ;  /* 0x0000009000007945 */ /* 0x000fe40003800000 */
[----:B------:R-:W-:-:S04]  /*27c0*/  FMUL R8, R5, R4 ;  /* 0x0000000405087220 */ /* 0x000fc80000400000 */
[----:B------:R-:W-:-:S05]  /*27d0*/  FFMA R8, R29, R0, R8 ;  /* 0x000000001d087223 */ /* 0x000fca0000000008 */
[----:B------:R-:W-:-:S04]  /*27e0*/  F2FP.F16.F32.PACK_AB R8, RZ, R8 ;  /* 0x00000008ff08723e */ /* 0x000fc800000000ff */
[----:B------:R-:W-:Y:S01]  /*27f0*/  PRMT R5, R8, 0x7610, R5 ;  /* 0x0000761008057816 */ /* 0x000fe20000000005 */
[----:B------:R-:W-:-:S05]  /*2800*/  @P3 IMAD.MOV.U32 R8, RZ, RZ, R92 ;  /* 0x000000ffff083224 */ /* 0x000fca00078e005c */
[----:B------:R0:W-:Y:S01]  /*2810*/  @P3 STG.E.U16 desc[UR12][R8.64+0x12], R5 ;  /* 0x0000120508003986 */ /* 0x0001e2000c10150c */
[----:B------:R-:W-:Y:S05]  /*2820*/  @!P0 BRA `(.L_x_38) ;  /* 0x0000000000048947 */ /* 0x000fea0003800000 */
[----:B------:R0:W5:Y:S02]  /*2830*/  LDG.E.LTC128B.U16 R97, desc[UR12][R2.64+0x10] ;  /* 0x0000100c02617981 */ /* 0x000164000c1e1520 */
.L_x_38:
[----:B------:R-:W-:Y:S05]  /*2840*/  BSYNC B0 ;  /* 0x0000000000007941 */ /* 0x000fea0003800000 */
.L_x_37:
[----:B0----5:R-:W-:Y:S01]  /*2850*/  HADD2.F32 R5, -RZ, R97.H0_H0 ;  /* 0x20000061ff057230 */ /* 0x021fe20000004100 */
[----:B------:R-:W-:Y:S01]  /*2860*/  ISETP.GT.AND P1, PT, R12, 0x8, P1 ;  /* 0x000000080c00780c */ /* 0x000fe20000f24270 */
[----:B------:R-:W-:Y:S03]  /*2870*/  BSSY B0, `(.L_x_39) ;  /* 0x0000007000007945 */ /* 0x000fe60003800000 */
[----:B------:R-:W-:-:S04]  /*2880*/  FMUL R5, R5, R4 ;  /* 0x0000000405057220 */ /* 0x000fc80000400000 */
[----:B------:R-:W-:-:S05]  /*2890*/  FFMA R5, R30, R0, R5 ;  /* 0x000000001e057223 */ /* 0x000fca0000000005 */
[----:B------:R-:W-:-:S05]  /*28a0*/  F2FP.F16.F32.PACK_AB R5, RZ, R5 ;  /* 0x00000005ff05723e */ /* 0x000fca00000000ff */
[----:B------:R0:W-:Y:S01]  /*28b0*/  @P0 STG.E.U16 desc[UR12][R6.64+0x10], R5 ;  /* 0x0000100506000986 */ /* 0x0001e2000c10150c */
[----:B------:R-:W-:Y:S05]  /*28c0*/  @!P1 BRA `(.L_x_40) ;  /* 0x0000000000049947 */ /* 0x000fea0003800000 */
[----:B------:R0:W5:Y:S02]  /*28d0*/  LDG.E.LTC128B.U16 R97, desc[UR12][R2.64+0x12] ;  /* 0x0000120c02617981 */ /* 0x000164000c1e1520 */
.L_x_40:
[----:B------:R-:W-:Y:S05]  /*28e0*/  BSYNC B0 ;  /* 0x0000000000007941 */ /* 0x000fea0003800000 */
.L_x_39:
        /* <DEDUP_REMOVED lines=10> */
.L_x_42:
[----:B------:R-:W-:Y:S05]  /*2990*/  BSYNC B0 ;  /* 0x0000000000007941 */ /* 0x000fea0003800000 */
.L_x_41:
        /* <DEDUP_REMOVED lines=12> */
.L_x_44:
[----:B------:R-:W-:Y:S05]  /*2a60*/  BSYNC B0 ;  /* 0x0000000000007941 */ /* 0x000fea0003800000 */
.L_x_43:
        /* <DEDUP_REMOVED lines=12> */
.L_x_46:
[----:B------:R-:W-:Y:S05]  /*2b30*/  BSYNC B0 ;  /* 0x0000000000007941 */ /* 0x000fea0003800000 */
.L_x_45:
        /* <DEDUP_REMOVED lines=9> */
.L_x_48:
[----:B------:R-:W-:Y:S05]  /*2bd0*/  BSYNC B0 ;  /* 0x0000000000007941 */ /* 0x000fea0003800000 */
.L_x_47:
        /* <DEDUP_REMOVED lines=10> */
.L_x_50:
[----:B------:R-:W-:Y:S05]  /*2c80*/  BSYNC B0 ;  /* 0x0000000000007941 */ /* 0x000fea0003800000 */
.L_x_49:
        /* <DEDUP_REMOVED lines=12> */
.L_x_52:
[----:B------:R-:W-:Y:S05]  /*2d50*/  BSYNC B0 ;  /* 0x0000000000007941 */ /* 0x000fea0003800000 */
.L_x_51:
        /* <DEDUP_REMOVED lines=12> */
.L_x_54:
[----:B------:R-:W-:Y:S05]  /*2e20*/  BSYNC B0 ;  /* 0x0000000000007941 */ /* 0x000fea0003800000 */
.L_x_53:
        /* <DEDUP_REMOVED lines=9> */
.L_x_56:
[----:B------:R-:W-:Y:S05]  /*2ec0*/  BSYNC B0 ;  /* 0x0000000000007941 */ /* 0x000fea0003800000 */
.L_x_55:
        /* <DEDUP_REMOVED lines=10> */
.L_x_58:
[----:B------:R-:W-:Y:S05]  /*2f70*/  BSYNC B0 ;  /* 0x0000000000007941 */ /* 0x000fea0003800000 */
.L_x_57:
        /* <DEDUP_REMOVED lines=12> */
.L_x_60:
[----:B------:R-:W-:Y:S05]  /*3040*/  BSYNC B0 ;  /* 0x0000000000007941 */ /* 0x000fea0003800000 */
.L_x_59:
        /* <DEDUP_REMOVED lines=12> */
.L_x_62:
[----:B------:R-:W-:Y:S05]  /*3110*/  BSYNC B0 ;  /* 0x0000000000007941 */ /* 0x000fea0003800000 */
.L_x_61:
        /* <DEDUP_REMOVED lines=9> */
.L_x_64:
[----:B------:R-:W-:Y:S05]  /*31b0*/  BSYNC B0 ;  /* 0x0000000000007941 */ /* 0x000fea0003800000 */
.L_x_63:
        /* <DEDUP_REMOVED lines=10> */
.L_x_66:
[----:B------:R-:W-:Y:S05]  /*3260*/  BSYNC B0 ;  /* 0x0000000000007941 */ /* 0x000fea0003800000 */
.L_x_65:
        /* <DEDUP_REMOVED lines=12> */
.L_x_68:
[----:B------:R-:W-:Y:S05]  /*3330*/  BSYNC B0 ;  /* 0x0000000000007941 */ /* 0x000fea0003800000 */
.L_x_67:
        /* <DEDUP_REMOVED lines=12> */
.L_x_70:
[----:B------:R-:W-:Y:S05]  /*3400*/  BSYNC B0 ;  /* 0x0000000000007941 */ /* 0x000fea0003800000 */
.L_x_69:
        /* <DEDUP_REMOVED lines=9> */
.L_x_72:
[----:B------:R-:W-:Y:S05]  /*34a0*/  BSYNC B0 ;  /* 0x0000000000007941 */ /* 0x000fea0003800000 */
.L_x_71:
        /* <DEDUP_REMOVED lines=10> */
.L_x_74:
[----:B------:R-:W-:Y:S05]  /*3550*/  BSYNC B0 ;  /* 0x0000000000007941 */ /* 0x000fea0003800000 */
.L_x_73:
        /* <DEDUP_REMOVED lines=12> */
.L_x_76:
[----:B------:R-:W-:Y:S05]  /*3620*/  BSYNC B0 ;  /* 0x0000000000007941 */ /* 0x000fea0003800000 */
.L_x_75:
        /* <DEDUP_REMOVED lines=12> */
.L_x_78:
[----:B------:R-:W-:Y:S05]  /*36f0*/  BSYNC B0 ;  /* 0x0000000000007941 */ /* 0x000fea0003800000 */
.L_x_77:
        /* <DEDUP_REMOVED lines=9> */
.L_x_80:
[----:B------:R-:W-:Y:S05]  /*3790*/  BSYNC B0 ;  /* 0x0000000000007941 */ /* 0x000fea0003800000 */
.L_x_79:
        /* <DEDUP_REMOVED lines=10> */
.L_x_82:
[----:B------:R-:W-:Y:S05]  /*3840*/  BSYNC B0 ;  /* 0x0000000000007941 */ /* 0x000fea0003800000 */
.L_x_81:
        /* <DEDUP_REMOVED lines=12> */
.L_x_84:
[----:B------:R-:W-:Y:S05]  /*3910*/  BSYNC B0 ;  /* 0x0000000000007941 */ /* 0x000fea0003800000 */
.L_x_83:
        /* <DEDUP_REMOVED lines=12> */
.L_x_86:
[----:B------:R-:W-:Y:S05]  /*39e0*/  BSYNC B0 ;  /* 0x0000000000007941 */ /* 0x000fea0003800000 */
.L_x_85:
        /* <DEDUP_REMOVED lines=9> */
.L_x_88:
[----:B------:R-:W-:Y:S05]  /*3a80*/  BSYNC B0 ;  /* 0x0000000000007941 */ /* 0x000fea0003800000 */
.L_x_87:
        /* <DEDUP_REMOVED lines=10> */
.L_x_90:
[----:B------:R-:W-:Y:S05]  /*3b30*/  BSYNC B0 ;  /* 0x0000000000007941 */ /* 0x000fea0003800000 */
.L_x_89:
        /* <DEDUP_REMOVED lines=12> */
.L_x_92:
[----:B------:R-:W-:Y:S05]  /*3c00*/  BSYNC B0 ;  /* 0x0000000000007941 */ /* 0x000fea0003800000 */
.L_x_91:
        /* <DEDUP_REMOVED lines=12> */
.L_x_94:
[----:B------:R-:W-:Y:S05]  /*3cd0*/  BSYNC B0 ;  /* 0x0000000000007941 */ /* 0x000fea0003800000 */
.L_x_93:
        /* <DEDUP_REMOVED lines=9> */
.L_x_96:
[----:B------:R-:W-:Y:S05]  /*3d70*/  BSYNC B0 ;  /* 0x0000000000007941 */ /* 0x000fea0003800000 */
.L_x_95:
        /* <DEDUP_REMOVED lines=10> */
.L_x_98:
[----:B------:R-:W-:Y:S05]  /*3e20*/  BSYNC B0 ;  /* 0x0000000000007941 */ /* 0x000fea0003800000 */
.L_x_97:
        /* <DEDUP_REMOVED lines=12> */
.L_x_100:
[----:B------:R-:W-:Y:S05]  /*3ef0*/  BSYNC B0 ;  /* 0x0000000000007941 */ /* 0x000fea0003800000 */
.L_x_99:
        /* <DEDUP_REMOVED lines=12> */
.L_x_102:
[----:B------:R-:W-:Y:S05]  /*3fc0*/  BSYNC B0 ;  /* 0x0000000000007941 */ /* 0x000fea0003800000 */
.L_x_101:
        /* <DEDUP_REMOVED lines=9> */
.L_x_104:
[----:B------:R-:W-:Y:S05]  /*4060*/  BSYNC B0 ;  /* 0x0000000000007941 */ /* 0x000fea0003800000 */
.L_x_103:
        /* <DEDUP_REMOVED lines=10> */
.L_x_106:
[----:B------:R-:W-:Y:S05]  /*4110*/  BSYNC B0 ;  /* 0x0000000000007941 */ /* 0x000fea0003800000 */
.L_x_105:
        /* <DEDUP_REMOVED lines=12> */
.L_x_108:
[----:B------:R-:W-:Y:S05]  /*41e0*/  BSYNC B0 ;  /* 0x0000000000007941 */ /* 0x000fea0003800000 */
.L_x_107:
        /* <DEDUP_REMOVED lines=12> */
.L_x_110:
[----:B------:R-:W-:Y:S05]  /*42b0*/  BSYNC B0 ;  /* 0x0000000000007941 */ /* 0x000fea0003800000 */
.L_x_109:
        /* <DEDUP_REMOVED lines=9> */
.L_x_112:
[----:B------:R-:W-:Y:S05]  /*4350*/  BSYNC B0 ;  /* 0x0000000000007941 */ /* 0x000fea0003800000 */
.L_x_111:
        /* <DEDUP_REMOVED lines=10> */
.L_x_114:
[----:B------:R-:W-:Y:S05]  /*4400*/  BSYNC B0 ;  /* 0x0000000000007941 */ /* 0x000fea0003800000 */
.L_x_113:
        /* <DEDUP_REMOVED lines=12> */
.L_x_116:
[----:B------:R-:W-:Y:S05]  /*44d0*/  BSYNC B0 ;  /* 0x0000000000007941 */ /* 0x000fea0003800000 */
.L_x_115:
        /* <DEDUP_REMOVED lines=12> */
.L_x_118:
[----:B------:R-:W-:Y:S05]  /*45a0*/  BSYNC B0 ;  /* 0x0000000000007941 */ /* 0x000fea0003800000 */
.L_x_117:
        /* <DEDUP_REMOVED lines=9> */
.L_x_120:
[----:B------:R-:W-:Y:S05]  /*4640*/  BSYNC B0 ;  /* 0x0000000000007941 */ /* 0x000fea0003800000 */
.L_x_119:
        /* <DEDUP_REMOVED lines=10> */
.L_x_122:
[----:B------:R-:W-:Y:S05]  /*46f0*/  BSYNC B0 ;  /* 0x0000000000007941 */ /* 0x000fea0003800000 */
.L_x_121:
        /* <DEDUP_REMOVED lines=12> */
.L_x_124:
[----:B------:R-:W-:Y:S05]  /*47c0*/  BSYNC B0 ;  /* 0x0000000000007941 */ /* 0x000fea0003800000 */
.L_x_123:
        /* <DEDUP_REMOVED lines=12> */
.L_x_126:
[----:B------:R-:W-:Y:S05]  /*4890*/  BSYNC B0 ;  /* 0x0000000000007941 */ /* 0x000fea0003800000 */
.L_x_125:
        /* <DEDUP_REMOVED lines=9> */
.L_x_128:
[----:B------:R-:W-:Y:S05]  /*4930*/  BSYNC B0 ;  /* 0x0000000000007941 */ /* 0x000fea0003800000 */
.L_x_127:
        /* <DEDUP_REMOVED lines=10> */
.L_x_130:
[----:B------:R-:W-:Y:S05]  /*49e0*/  BSYNC B0 ;  /* 0x0000000000007941 */ /* 0x000fea0003800000 */
.L_x_129:
        /* <DEDUP_REMOVED lines=12> */
.L_x_132:
[----:B------:R-:W-:Y:S05]  /*4ab0*/  BSYNC B0 ;  /* 0x0000000000007941 */ /* 0x000fea0003800000 */
.L_x_131:
        /* <DEDUP_REMOVED lines=12> */
.L_x_134:
[----:B------:R-:W-:Y:S05]  /*4b80*/  BSYNC B0 ;  /* 0x0000000000007941 */ /* 0x000fea0003800000 */
.L_x_133:
        /* <DEDUP_REMOVED lines=9> */
.L_x_136:
[----:B------:R-:W-:Y:S05]  /*4c20*/  BSYNC B0 ;  /* 0x0000000000007941 */ /* 0x000fea0003800000 */
.L_x_135:
        /* <DEDUP_REMOVED lines=10> */
.L_x_138:
[----:B------:R-:W-:Y:S05]  /*4cd0*/  BSYNC B0 ;  /* 0x0000000000007941 */ /* 0x000fea0003800000 */
.L_x_137:
        /* <DEDUP_REMOVED lines=12> */
.L_x_140:
[----:B------:R-:W-:Y:S05]  /*4da0*/  BSYNC B0 ;  /* 0x0000000000007941 */ /* 0x000fea0003800000 */
.L_x_139:
        /* <DEDUP_REMOVED lines=12> */
.L_x_142:
[----:B------:R-:W-:Y:S05]  /*4e70*/  BSYNC B0 ;  /* 0x0000000000007941 */ /* 0x000fea0003800000 */
.L_x_141:
        /* <DEDUP_REMOVED lines=9> */
.L_x_144:
[----:B------:R-:W-:Y:S05]  /*4f10*/  BSYNC B0 ;  /* 0x0000000000007941 */ /* 0x000fea0003800000 */
.L_x_143:
        /* <DEDUP_REMOVED lines=10> */
.L_x_146:
[----:B------:R-:W-:Y:S05]  /*4fc0*/  BSYNC B0 ;  /* 0x0000000000007941 */ /* 0x000fea0003800000 */
.L_x_145:
        /* <DEDUP_REMOVED lines=12> */
.L_x_148:
[----:B------:R-:W-:Y:S05]  /*5090*/  BSYNC B0 ;  /* 0x0000000000007941 */ /* 0x000fea0003800000 */
.L_x_147:
        /* <DEDUP_REMOVED lines=9> */
.L_x_150:
[----:B------:R-:W-:Y:S05]  /*5130*/  BSYNC B0 ;  /* 0x0000000000007941 */ /* 0x000fea0003800000 */
.L_x_149:
[----:B-----5:R-:W-:Y:S01]  /*5140*/  HADD2.F32 R5, -RZ, R97.H0_H0 ;  /* 0x20000061ff057230 */ /* 0x020fe20000004100 */
        /* <DEDUP_REMOVED lines=8> */
.L_x_152:
[----:B------:R-:W-:Y:S05]  /*51d0*/  BSYNC B0 ;  /* 0x0000000000007941 */ /* 0x000fea0003800000 */
.L_x_151:
[----:B-----5:R-:W-:-:S05]  /*51e0*/  HADD2.F32 R97, -RZ, R97.H0_H0 ;  /* 0x20000061ff617230 */ /* 0x020fca0000004100 */
[----:B------:R-:W-:-:S04]  /*51f0*/  FMUL R4, R97, R4 ;  /* 0x0000000461047220 */ /* 0x000fc80000400000 */
[----:B------:R-:W-:Y:S01]  /*5200*/  FFMA R4, R87, R0, R4 ;  /* 0x0000000057047223 */ /* 0x000fe20000000004 */
[----:B------:R-:W-:Y:S06]  /*5210*/  @!P1 EXIT ;  /* 0x000000000000994d */ /* 0x000fec0003800000 */
[----:B------:R-:W-:-:S05]  /*5220*/  F2FP.F16.F32.PACK_AB R4, RZ, R4 ;  /* 0x00000004ff04723e */ /* 0x000fca00000000ff */
[----:B------:R-:W-:Y:S01]  /*5230*/  STG.E.U16 desc[UR12][R6.64+0xf2], R4 ;  /* 0x0000f20406007986 */ /* 0x000fe2000c10150c */
[----:B------:R-:W-:Y:S05]  /*5240*/  EXIT ;  /* 0x000000000000794d */ /* 0x000fea0003800000 */
.L_x_28:
[----:B------:R-:W-:Y:S01]  /*5250*/  ISETP.GT.AND P3, PT, R10, 0x1, PT ;  /* 0x000000010a00780c */ /* 0x000fe20003f64270 */
[----:B------:R-:W-:Y:S01]  /*5260*/  ULDC.64 UR4, c[0x0][0x650] ;  /* 0x0001940000047ab9 */ /* 0x000fe20000000a00 */
[-C--:B------:R-:W-:Y:S01]  /*5270*/  FMUL R24, R24, R0.reuse ;  /* 0x0000000018187220 */ /* 0x080fe20000400000 */
[-C--:B------:R-:W-:Y:S01]  /*5280*/  FMUL R25, R25, R0.reuse ;  /* 0x0000000019197220 */ /* 0x080fe20000400000 */
[----:B------:R-:W-:Y:S01]  /*5290*/  ISETP.GT.AND P1, PT, R12, RZ, P3 ;  /* 0x000000ff0c00720c */ /* 0x000fe20001f24270 */
[-C--:B------:R-:W-:Y:S01]  /*52a0*/  FMUL R26, R26, R0.reuse ;  /* 0x000000001a1a7220 */ /* 0x080fe20000400000 */
[----:B------:R-:W-:Y:S01]  /*52b0*/  LEA R2, P4, R14, UR4, 0x1 ;  /* 0x000000040e027c11 */ /* 0x000fe2000f8808ff */
[----:B------:R-:W-:Y:S01]  /*52c0*/  FMUL R27, R27, R0 ;  /* 0x000000001b1b7220 */ /* 0x000fe20000400000 */
[----:B------:R-:W-:Y:S01]  /*52d0*/  F2FP.F16.F32.PACK_AB R24, RZ, R24 ;  /* 0x00000018ff18723e */ /* 0x000fe200000000ff */
[-C--:B------:R-:W-:Y:S01]  /*52e0*/  FMUL R28, R28, R0.reuse ;  /* 0x000000001c1c7220 */ /* 0x080fe20000400000 */
[----:B------:R-:W-:Y:S01]  /*52f0*/  LEA.HI.X R3, R14, UR5, R91, 0x1, P4 ;  /* 0x000000050e037c11 */ /* 0x000fe2000a0f0c5b */
[-C--:B------:R-:W-:Y:S01]  /*5300*/  FMUL R29, R29, R0.reuse ;  /* 0x000000001d1d7220 */ /* 0x080fe20000400000 */
[----:B------:R-:W-:Y:S01]  /*5310*/  F2FP.F16.F32.PACK_AB R25, RZ, R25 ;  /* 0x00000019ff19723e */ /* 0x000fe200000000ff */
[-C--:B------:R-:W-:Y:S01]  /*5320*/  FMUL R30, R30, R0.reuse ;  /* 0x000000001e1e7220 */ /* 0x080fe20000400000 */
[----:B------:R-:W-:Y:S01]  /*5330*/  SHF.L.U64.HI R5, R21, 0x1, R20 ;  /* 0x0000000115057819 */ /* 0x000fe20000010214 */
[----:B------:R-:W-:Y:S01]  /*5340*/  @P2 STG.E.U16 desc[UR12][R2.64], R24 ;  /* 0x0000001802002986 */ /* 0x000fe2000c10150c */
[----:B------:R-:W-:Y:S01]  /*5350*/  ISETP.GT.AND P2, PT, R12, 0x8, P0 ;  /* 0x000000080c00780c */ /* 0x000fe20000744270 */
[----:B------:R-:W-:Y:S01]  /*5360*/  FMUL R31, R31, R0 ;  /* 0x000000001f1f7220 */ /* 0x000fe20000400000 */
[----:B------:R-:W-:Y:S01]  /*5370*/  LEA R4, P5, R21, R2, 0x1 ;  /* 0x0000000215047211 */ /* 0x000fe200078a08ff */
[----:B------:R-:W-:Y:S01]  /*5380*/  @P1 STG.E.U16 desc[UR12][R2.64+0x2], R25 ;  /* 0x0000021902001986 */ /* 0x000fe2000c10150c */
[----:B------:R-:W-:Y:S01]  /*5390*/  ISETP.GT.AND P1, PT, R10, 0x8, PT ;  /* 0x000000080a00780c */ /* 0x000fe20003f24270 */
[-C--:B------:R-:W-:Y:S01]  /*53a0*/  FMUL R32, R32, R0.reuse ;  /* 0x0000000020207220 */ /* 0x080fe20000400000 */
[----:B------:R-:W-:Y:S01]  /*53b0*/  ISETP.GT.AND P3, PT, R12, 0x8, P3 ;  /* 0x000000080c00780c */ /* 0x000fe20001f64270 */
[----:B------:R-:W-:Y:S01]  /*53c0*/  IMAD.X R5, R5, 0x1, R3, P5 ;  /* 0x0000000105057824 */ /* 0x000fe200028e0603 */
[----:B------:R-:W-:Y:S01]  /*53d0*/  ISETP.GT.AND P0, PT, R10, 0x9, PT ;  /* 0x000000090a00780c */ /* 0x000fe20003f04270 */
[-C--:B------:R-:W-:Y:S01]  /*53e0*/  FMUL R33, R33, R0.reuse ;  /* 0x0000000021217220 */ /* 0x080fe20000400000 */
[----:B------:R-:W-:Y:S01]  /*53f0*/  ISETP.GT.AND P4, PT, R12, RZ, P1 ;  /* 0x000000ff0c00720c */ /* 0x000fe20000f84270 */
[-C--:B------:R-:W-:Y:S01]  /*5400*/  FMUL R34, R34, R0.reuse ;  /* 0x0000000022227220 */ /* 0x080fe20000400000 */
[----:B------:R-:W-:Y:S01]  /*5410*/  ISETP.GT.AND P5, PT, R12, RZ, P0 ;  /* 0x000000ff0c00720c */ /* 0x000fe200007a4270 */
[----:B------:R-:W-:Y:S01]  /*5420*/  FMUL R35, R35, R0 ;  /* 0x0000000023237220 */ /* 0x000fe20000400000 */
[----:B------:R-:W-:Y:S01]  /*5430*/  F2FP.F16.F32.PACK_AB R26, RZ, R26 ;  /* 0x0000001aff1a723e */ /* 0x000fe200000000ff */
[-C--:B------:R-:W-:Y:S01]  /*5440*/  FMUL R36, R36, R0.reuse ;  /* 0x0000000024247220 */ /* 0x080fe20000400000 */
[----:B------:R-:W-:Y:S01]  /*5450*/  F2FP.F16.F32.PACK_AB R27, RZ, R27 ;  /* 0x0000001bff1b723e */ /* 0x000fe200000000ff */
[----:B------:R-:W-:Y:S01]  /*5460*/  FMUL R37, R37, R0 ;  /* 0x0000000025257220 */ /* 0x000fe20000400000 */
[----:B------:R-:W-:Y:S01]  /*5470*/  F2FP.F16.F32.PACK_AB R28, RZ, R28 ;  /* 0x0000001cff1c723e */ /* 0x000fe200000000ff */
[----:B------:R-:W-:Y:S01]  /*5480*/  @P2 STG.E.U16 desc[UR12][R4.64], R26 ;  /* 0x0000001a04002986 */ /* 0x000fe2000c10150c */
[----:B------:R-:W-:Y:S01]  /*5490*/  ISETP.GT.AND P1, PT, R12, 0x8, P1 ;  /* 0x000000080c00780c */ /* 0x000fe20000f24270 */
[-C--:B------:R-:W-:Y:S01]  /*54a0*/  FMUL R38, R38, R0.reuse ;  /* 0x0000000026267220 */ /* 0x080fe20000400000 */
[----:B------:R-:W-:Y:S01]  /*54b0*/  F2FP.F16.F32.PACK_AB R29, RZ, R29 ;  /* 0x0000001dff1d723e */ /* 0x000fe200000000ff */
[----:B------:R-:W-:Y:S01]  /*54c0*/  @P3 STG.E.U16 desc[UR12][R4.64+0x2], R27 ;  /* 0x0000021b04003986 */ /* 0x000fe2000c10150c */
[----:B------:R-:W-:Y:S01]  /*54d0*/  ISETP.GT.AND P3, PT, R10, 0x10, PT ;  /* 0x000000100a00780c */ /* 0x000fe20003f64270 */
[-C--:B------:R-:W-:Y:S01]  /*54e0*/  FMUL R39, R39, R0.reuse ;  /* 0x0000000027277220 */ /* 0x080fe20000400000 */
[----:B------:R-:W-:Y:S01]  /*54f0*/  ISETP.GT.AND P2, PT, R12, 0x8, P0 ;  /* 0x000000080c00780c */ /* 0x000fe20000744270 */
[----:B------:R-:W-:Y:S01]  /*5500*/  @P4 STG.E.U16 desc[UR12][R2.64+0x10], R28 ;  /* 0x0000101c02004986 */ /* 0x000fe2000c10150c */
[----:B------:R-:W-:Y:S01]  /*5510*/  ISETP.GT.AND P0, PT, R10, 0x11, PT ;  /* 0x000000110a00780c */ /* 0x000fe20003f04270 */
[-C--:B------:R-:W-:Y:S01]  /*5520*/  FMUL R40, R40, R0.reuse ;  /* 0x0000000028287220 */ /* 0x080fe20000400000 */
[C---:B------:R-:W-:Y:S01]  /*5530*/  ISETP.GT.AND P4, PT, R12.reuse, RZ, P3 ;  /* 0x000000ff0c00720c */ /* 0x040fe20001f84270 */
[----:B------:R-:W-:Y:S01]  /*5540*/  @P5 STG.E.U16 desc[UR12][R2.64+0x12], R29 ;  /* 0x0000121d02005986 */ /* 0x000fe2000c10150c */
        /* <DEDUP_REMOVED lines=153> */
[----:B------:R-:W-:Y:S01]  /*5ee0*/  FMUL R0, R87, R0 ;  /* 0x0000000057007220 */ /* 0x000fe20000400000 */
[----:B------:R-:W-:Y:S01]  /*5ef0*/  ISETP.GT.AND P2, PT, R12, 0x8, P0 ;  /* 0x000000080c00780c */ /* 0x000fe20000744270 */
[----:B------:R-:W-:Y:S01]  /*5f00*/  @P4 STG.E.U16 desc[UR12][R2.64+0x90], R60 ;  /* 0x0000903c02004986 */ /* 0x000fe2000c10150c */
[----:B------:R-:W-:-:S02]  /*5f10*/  ISETP.GT.AND P0, PT, R10, 0x51, PT ;  /* 0x000000510a00780c */ /* 0x000fc40003f04270 */
[C---:B------:R-:W-:Y:S01]  /*5f20*/  ISETP.GT.AND P4, PT, R12.reuse, RZ, P3 ;  /* 0x000000ff0c00720c */ /* 0x040fe20001f84270 */
[----:B------:R-:W-:Y:S01]  /*5f30*/  @P5 STG.E.U16 desc[UR12][R2.64+0x92], R61 ;  /* 0x0000923d02005986 */ /* 0x000fe2000c10150c */
[C---:B------:R-:W-:Y:S02]  /*5f40*/  ISETP.GT.AND P5, PT, R12.reuse, RZ, P0 ;  /* 0x000000ff0c00720c */ /* 0x040fe400007a4270 */
[----:B------:R-:W-:Y:S02]  /*5f50*/  F2FP.F16.F32.PACK_AB R62, RZ, R62 ;  /* 0x0000003eff3e723e */ /* 0x000fe400000000ff */
[----:B------:R-:W-:Y:S02]  /*5f60*/  F2FP.F16.F32.PACK_AB R63, RZ, R63 ;  /* 0x0000003fff3f723e */ /* 0x000fe400000000ff */
[----:B------:R-:W-:Y:S01]  /*5f70*/  F2FP.F16.F32.PACK_AB R64, RZ, R64 ;  /* 0x00000040ff40723e */ /* 0x000fe200000000ff */
[----:B------:R-:W-:Y:S01]  /*5f80*/  @P1 STG.E.U16 desc[UR12][R4.64+0x90], R62 ;  /* 0x0000903e04001986 */ /* 0x000fe2000c10150c */
[----:B------:R-:W-:-:S02]  /*5f90*/  ISETP.GT.AND P1, PT, R12, 0x8, P3 ;  /* 0x000000080c00780c */ /* 0x000fc40001f24270 */
[----:B------:R-:W-:Y:S01]  /*5fa0*/  F2FP.F16.F32.PACK_AB R65, RZ, R65 ;  /* 0x00000041ff41723e */ /* 0x000fe200000000ff */
[----:B------:R-:W-:Y:S01]  /*5fb0*/  @P2 STG.E.U16 desc[UR12][R4.64+0x92], R63 ;  /* 0x0000923f04002986 */ /* 0x000fe2000c10150c */
[----:B------:R-:W-:Y:S02]  /*5fc0*/  ISETP.GT.AND P2, PT, R10, 0x58, PT ;  /* 0x000000580a00780c */ /* 0x000fe40003f44270 */
[----:B------:R-:W-:Y:S01]  /*5fd0*/  ISETP.GT.AND P0, PT, R12, 0x8, P0 ;  /* 0x000000080c00780c */ /* 0x000fe20000704270 */
[----:B------:R-:W-:Y:S01]  /*5fe0*/  @P4 STG.E.U16 desc[UR12][R2.64+0xa0], R64 ;  /* 0x0000a04002004986 */ /* 0x000fe2000c10150c */
[----:B------:R-:W-:Y:S02]  /*5ff0*/  ISETP.GT.AND P3, PT, R10, 0x59, PT ;  /* 0x000000590a00780c */ /* 0x000fe40003f64270 */
[C---:B------:R-:W-:Y:S01]  /*6000*/  ISETP.GT.AND P4, PT, R12.reuse, RZ, P2 ;  /* 0x000000ff0c00720c */ /* 0x040fe20001784270 */
[----:B------:R-:W-:Y:S01]  /*6010*/  @P5 STG.E.U16 desc[UR12][R2.64+0xa2], R65 ;  /* 0x0000a24102005986 */ /* 0x000fe2000c10150c */
[----:B------:R-:W-:-:S02]  /*6020*/  ISETP.GT.AND P5, PT, R12, RZ, P3 ;  /* 0x000000ff0c00720c */ /* 0x000fc40001fa4270 */
[----:B------:R-:W-:Y:S02]  /*6030*/  F2FP.F16.F32.PACK_AB R66, RZ, R66 ;  /* 0x00000042ff42723e */ /* 0x000fe400000000ff */
[----:B------:R-:W-:Y:S02]  /*6040*/  F2FP.F16.F32.PACK_AB R67, RZ, R67 ;  /* 0x00000043ff43723e */ /* 0x000fe400000000ff */
[----:B------:R-:W-:Y:S01]  /*6050*/  F2FP.F16.F32.PACK_AB R68, RZ, R68 ;  /* 0x00000044ff44723e */ /* 0x000fe200000000ff */
[----:B------:R-:W-:Y:S01]  /*6060*/  @P1 STG.E.U16 desc[UR12][R4.64+0xa0], R66 ;  /* 0x0000a04204001986 */ /* 0x000fe2000c10150c */
[C---:B------:R-:W-:Y:S02]  /*6070*/  ISETP.GT.AND P1, PT, R12.reuse, 0x8, P2 ;  /* 0x000000080c00780c */ /* 0x040fe40001724270 */
[----:B------:R-:W-:Y:S01]  /*6080*/  F2FP.F16.F32.PACK_AB R69, RZ, R69 ;  /* 0x00000045ff45723e */ /* 0x000fe200000000ff */
[----:B------:R-:W-:Y:S01]  /*6090*/  @P0 STG.E.U16 desc[UR12][R4.64+0xa2], R67 ;  /* 0x0000a24304000986 */ /* 0x000fe2000c10150c */
[----:B------:R-:W-:-:S02]  /*60a0*/  ISETP.GT.AND P2, PT, R12, 0x8, P3 ;  /* 0x000000080c00780c */ /* 0x000fc40001f44270 */
[C---:B------:R-:W-:Y:S01]  /*60b0*/  ISETP.GT.AND P3, PT, R10.reuse, 0x60, PT ;  /* 0x000000600a00780c */ /* 0x040fe20003f64270 */
[----:B------:R-:W-:Y:S01]  /*60c0*/  @P4 STG.E.U16 desc[UR12][R2.64+0xb0], R68 ;  /* 0x0000b04402004986 */ /* 0x000fe2000c10150c */
[----:B------:R-:W-:Y:S02]  /*60d0*/  ISETP.GT.AND P0, PT, R10, 0x61, PT ;  /* 0x000000610a00780c */ /* 0x000fe40003f04270 */
[C---:B------:R-:W-:Y:S01]  /*60e0*/  ISETP.GT.AND P4, PT, R12.reuse, RZ, P3 ;  /* 0x000000ff0c00720c */ /* 0x040fe20001f84270 */
[----:B------:R-:W-:Y:S01]  /*60f0*/  @P5 STG.E.U16 desc[UR12][R2.64+0xb2], R69 ;  /* 0x0000b24502005986 */ /* 0x000fe2000c10150c */
[----:B------:R-:W-:Y:S02]  /*6100*/  ISETP.GT.AND P5, PT, R12, RZ, P0 ;  /* 0x000000ff0c00720c */ /* 0x000fe400007a4270 */
[----:B------:R-:W-:Y:S02]  /*6110*/  F2FP.F16.F32.PACK_AB R70, RZ, R70 ;  /* 0x00000046ff46723e */ /* 0x000fe400000000ff */
[----:B------:R-:W-:-:S02]  /*6120*/  F2FP.F16.F32.PACK_AB R71, RZ, R71 ;  /* 0x00000047ff47723e */ /* 0x000fc400000000ff */
[----:B------:R-:W-:Y:S01]  /*6130*/  F2FP.F16.F32.PACK_AB R72, RZ, R72 ;  /* 0x00000048ff48723e */ /* 0x000fe200000000ff */
[----:B------:R-:W-:Y:S01]  /*6140*/  @P1 STG.E.U16 desc[UR12][R4.64+0xb0], R70 ;  /* 0x0000b04604001986 */ /* 0x000fe2000c10150c */
[----:B------:R-:W-:Y:S02]  /*6150*/  F2FP.F16.F32.PACK_AB R73, RZ, R73 ;  /* 0x00000049ff49723e */ /* 0x000fe400000000ff */
[C---:B------:R-:W-:Y:S01]  /*6160*/  ISETP.GT.AND P1, PT, R12.reuse, 0x8, P3 ;  /* 0x000000080c00780c */ /* 0x040fe20001f24270 */
[----:B------:R-:W-:Y:S01]  /*6170*/  @P2 STG.E.U16 desc[UR12][R4.64+0xb2], R71 ;  /* 0x0000b24704002986 */ /* 0x000fe2000c10150c */
[----:B------:R-:W-:Y:S02]  /*6180*/  ISETP.GT.AND P0, PT, R12, 0x8, P0 ;  /* 0x000000080c00780c */ /* 0x000fe40000704270 */
[----:B------:R-:W-:Y:S01]  /*6190*/  F2FP.F16.F32.PACK_AB R74, RZ, R74 ;  /* 0x0000004aff4a723e */ /* 0x000fe200000000ff */
[----:B------:R-:W-:Y:S01]  /*61a0*/  @P4 STG.E.U16 desc[UR12][R2.64+0xc0], R72 ;  /* 0x0000c04802004986 */ /* 0x000fe2000c10150c */
[----:B------:R-:W-:-:S02]  /*61b0*/  ISETP.GT.AND P4, PT, R10, 0x68, PT ;  /* 0x000000680a00780c */ /* 0x000fc40003f84270 */
[----:B------:R-:W-:Y:S01]  /*61c0*/  F2FP.F16.F32.PACK_AB R75, RZ, R75 ;  /* 0x0000004bff4b723e */ /* 0x000fe200000000ff */
[----:B------:R-:W-:Y:S01]  /*61d0*/  @P5 STG.E.U16 desc[UR12][R2.64+0xc2], R73 ;  /* 0x0000c24902005986 */ /* 0x000fe2000c10150c */
[----:B------:R-:W-:Y:S02]  /*61e0*/  ISETP.GT.AND P5, PT, R10, 0x69, PT ;  /* 0x000000690a00780c */ /* 0x000fe40003fa4270 */
[C---:B------:R-:W-:Y:S01]  /*61f0*/  ISETP.GT.AND P2, PT, R12.reuse, RZ, P4 ;  /* 0x000000ff0c00720c */ /* 0x040fe20002744270 */
[----:B------:R-:W-:Y:S01]  /*6200*/  @P1 STG.E.U16 desc[UR12][R4.64+0xc0], R74 ;  /* 0x0000c04a04001986 */ /* 0x000fe2000c10150c */
[----:B------:R-:W-:Y:S02]  /*6210*/  ISETP.GT.AND P6, PT, R12, RZ, P5 ;  /* 0x000000ff0c00720c */ /* 0x000fe40002fc4270 */
[----:B------:R-:W-:Y:S01]  /*6220*/  F2FP.F16.F32.PACK_AB R76, RZ, R76 ;  /* 0x0000004cff4c723e */ /* 0x000fe200000000ff */
[----:B------:R-:W-:Y:S01]  /*6230*/  @P0 STG.E.U16 desc[UR12][R4.64+0xc2], R75 ;  /* 0x0000c24b04000986 */ /* 0x000fe2000c10150c */
[----:B------:R-:W-:-:S02]  /*6240*/  F2FP.F16.F32.PACK_AB R77, RZ, R77 ;  /* 0x0000004dff4d723e */ /* 0x000fc400000000ff */
[----:B------:R-:W-:Y:S02]  /*6250*/  ISETP.GT.AND P3, PT, R10, 0x70, PT ;  /* 0x000000700a00780c */ /* 0x000fe40003f64270 */
[----:B------:R-:W-:Y:S02]  /*6260*/  ISETP.GT.AND P4, PT, R12, 0x8, P4 ;  /* 0x000000080c00780c */ /* 0x000fe40002784270 */
[----:B------:R-:W-:Y:S01]  /*6270*/  F2FP.F16.F32.PACK_AB R78, RZ, R78 ;  /* 0x0000004eff4e723e */ /* 0x000fe200000000ff */
[----:B------:R-:W-:Y:S01]  /*6280*/  @P2 STG.E.U16 desc[UR12][R2.64+0xd0], R76 ;  /* 0x0000d04c02002986 */ /* 0x000fe2000c10150c */
[----:B------:R-:W-:Y:S02]  /*6290*/  ISETP.GT.AND P2, PT, R10, 0x71, PT ;  /* 0x000000710a00780c */ /* 0x000fe40003f44270 */
[----:B------:R-:W-:Y:S01]  /*62a0*/  F2FP.F16.F32.PACK_AB R79, RZ, R79 ;  /* 0x0000004fff4f723e */ /* 0x000fe200000000ff */
[----:B------:R-:W-:Y:S01]  /*62b0*/  @P6 STG.E.U16 desc[UR12][R2.64+0xd2], R77 ;  /* 0x0000d24d02006986 */ /* 0x000fe2000c10150c */
[----:B------:R-:W-:-:S02]  /*62c0*/  ISETP.GT.AND P6, PT, R12, 0x8, P5 ;  /* 0x000000080c00780c */ /* 0x000fc40002fc4270 */
[----:B------:R-:W-:Y:S02]  /*62d0*/  ISETP.GT.AND P5, PT, R12, RZ, P3 ;  /* 0x000000ff0c00720c */ /* 0x000fe40001fa4270 */
[----:B------:R-:W-:Y:S01]  /*62e0*/  F2FP.F16.F32.PACK_AB R80, RZ, R80 ;  /* 0x00000050ff50723e */ /* 0x000fe200000000ff */
[----:B------:R-:W-:Y:S01]  /*62f0*/  @P4 STG.E.U16 desc[UR12][R4.64+0xd0], R78 ;  /* 0x0000d04e04004986 */ /* 0x000fe2000c10150c */
[C---:B------:R-:W-:Y:S02]  /*6300*/  ISETP.GT.AND P1, PT, R10.reuse, 0x78, PT ;  /* 0x000000780a00780c */ /* 0x040fe40003f24270 */
[----:B------:R-:W-:Y:S02]  /*6310*/  ISETP.GT.AND P0, PT, R10, 0x79, PT ;  /* 0x000000790a00780c */ /* 0x000fe40003f04270 */
[C---:B------:R-:W-:Y:S02]  /*6320*/  ISETP.GT.AND P4, PT, R12.reuse, RZ, P2 ;  /* 0x000000ff0c00720c */ /* 0x040fe40001784270 */
[C---:B------:R-:W-:Y:S01]  /*6330*/  ISETP.GT.AND P3, PT, R12.reuse, 0x8, P3 ;  /* 0x000000080c00780c */ /* 0x040fe20001f64270 */
[----:B------:R-:W-:Y:S01]  /*6340*/  @P6 STG.E.U16 desc[UR12][R4.64+0xd2], R79 ;  /* 0x0000d24f04006986 */ /* 0x000fe2000c10150c */
[----:B------:R-:W-:-:S02]  /*6350*/  ISETP.GT.AND P2, PT, R12, 0x8, P2 ;  /* 0x000000080c00780c */ /* 0x000fc40001744270 */
[C---:B------:R-:W-:Y:S01]  /*6360*/  ISETP.GT.AND P6, PT, R12.reuse, RZ, P0 ;  /* 0x000000ff0c00720c */ /* 0x040fe200007c4270 */
[----:B------:R-:W-:Y:S01]  /*6370*/  @P5 STG.E.U16 desc[UR12][R2.64+0xe0], R80 ;  /* 0x0000e05002005986 */ /* 0x000fe2000c10150c */
[C---:B------:R-:W-:Y:S02]  /*6380*/  ISETP.GT.AND P5, PT, R12.reuse, RZ, P1 ;  /* 0x000000ff0c00720c */ /* 0x040fe40000fa4270 */
[C---:B------:R-:W-:Y:S02]  /*6390*/  ISETP.GT.AND P1, PT, R12.reuse, 0x8, P1 ;  /* 0x000000080c00780c */ /* 0x040fe40000f24270 */
[----:B------:R-:W-:Y:S02]  /*63a0*/  F2FP.F16.F32.PACK_AB R81, RZ, R81 ;  /* 0x00000051ff51723e */ /* 0x000fe400000000ff */
[----:B------:R-:W-:Y:S02]  /*63b0*/  F2FP.F16.F32.PACK_AB R82, RZ, R82 ;  /* 0x00000052ff52723e */ /* 0x000fe400000000ff */
[----:B------:R-:W-:Y:S01]  /*63c0*/  F2FP.F16.F32.PACK_AB R83, RZ, R83 ;  /* 0x00000053ff53723e */ /* 0x000fe200000000ff */
[----:B------:R-:W-:Y:S01]  /*63d0*/  @P4 STG.E.U16 desc[UR12][R2.64+0xe2], R81 ;  /* 0x0000e25102004986 */ /* 0x000fe2000c10150c */
[----:B------:R-:W-:-:S02]  /*63e0*/  ISETP.GT.AND P0, PT, R12, 0x8, P0 ;  /* 0x000000080c00780c */ /* 0x000fc40000704270 */
[----:B------:R-:W-:Y:S01]  /*63f0*/  F2FP.F16.F32.PACK_AB R84, RZ, R84 ;  /* 0x00000054ff54723e */ /* 0x000fe200000000ff */
[----:B------:R-:W-:Y:S01]  /*6400*/  @P3 STG.E.U16 desc[UR12][R4.64+0xe0], R82 ;  /* 0x0000e05204003986 */ /* 0x000fe2000c10150c */
[----:B------:R-:W-:Y:S02]  /*6410*/  F2FP.F16.F32.PACK_AB R85, RZ, R85 ;  /* 0x00000055ff55723e */ /* 0x000fe400000000ff */
[----:B------:R-:W-:Y:S01]  /*6420*/  F2FP.F16.F32.PACK_AB R86, RZ, R86 ;  /* 0x00000056ff56723e */ /* 0x000fe200000000ff */
[----:B------:R-:W-:Y:S04]  /*6430*/  @P2 STG.E.U16 desc[UR12][R4.64+0xe2], R83 ;  /* 0x0000e25304002986 */ /* 0x000fe8000c10150c */
[----:B------:R-:W-:Y:S04]  /*6440*/  @P5 STG.E.U16 desc[UR12][R2.64+0xf0], R84 ;  /* 0x0000f05402005986 */ /* 0x000fe8000c10150c */
[----:B------:R0:W-:Y:S02]  /*6450*/  @P6 STG.E.U16 desc[UR12][R2.64+0xf2], R85 ;  /* 0x0000f25502006986 */ /* 0x0001e4000c10150c */
[----:B0-----:R-:W-:-:S02]  /*6460*/  @P1 IMAD.MOV.U32 R2, RZ, RZ, R4 ;  /* 0x000000ffff021224 */ /* 0x001fc400078e0004 */
[----:B------:R-:W-:-:S05]  /*6470*/  @P1 IMAD.MOV.U32 R3, RZ, RZ, R5 ;  /* 0x000000ffff031224 */ /* 0x000fca00078e0005 */
[----:B------:R0:W-:Y:S01]  /*6480*/  @P1 STG.E.U16 desc[UR12][R2.64+0xf0], R86 ;  /* 0x0000f05602001986 */ /* 0x0001e2000c10150c */
[----:B------:R-:W-:Y:S05]  /*6490*/  @!P0 EXIT ;  /* 0x000000000000894d */ /* 0x000fea0003800000 */
[----:B------:R-:W-:-:S05]  /*64a0*/  F2FP.F16.F32.PACK_AB R0, RZ, R0 ;  /* 0x00000000ff00723e */ /* 0x000fca00000000ff */
[----:B------:R-:W-:Y:S01]  /*64b0*/  STG.E.U16 desc[UR12][R4.64+0xf2], R0 ;  /* 0x0000f20004007986 */ /* 0x000fe2000c10150c */
[----:B------:R-:W-:Y:S05]  /*64c0*/  EXIT ;  /* 0x000000000000794d */ /* 0x000fea0003800000 */
.L_x_14:
[----:B------:R-:W-:-:S13]  /*64d0*/  ISETP.NE.AND P0, PT, R14, RZ, PT ;  /* 0x000000ff0e00720c */ /* 0x000fda0003f05270 */
[----:B------:R-:W-:Y:S05]  /*64e0*/  @P0 EXIT ;  /* 0x000000000000094d */ /* 0x000fea0003800000 */
[----:B------:R-:W2:Y:S01]  /*64f0*/  LDC R2, c[0x0][0x294] ;  /* 0x0000a500ff027b82 */ /* 0x000ea20000000800 */
[----:B------:R-:W-:Y:S01]  /*6500*/  ELECT P0, URZ, PT ;  /* 0x00000000003f782f */ /* 0x000fe20003800000 */
[----:B--2--5:R-:W-:-:S05]  /*6510*/  VIADD R0, R2, 0x3f ;  /* 0x0000003f02007836 */ /* 0x024fca0000000000 */
[----:B------:R-:W-:-:S04]  /*6520*/  SHF.R.S32.HI R13, RZ, 0x1f, R0 ;  /* 0x0000001fff0d7819 */ /* 0x000fc80000011400 */
[----:B------:R-:W-:-:S04]  /*6530*/  LEA.HI R13, R13, R0, RZ, 0x6 ;  /* 0x000000000d0d7211 */ /* 0x000fc800078f30ff */
[----:B------:R-:W-:Y:S01]  /*6540*/  SHF.R.S32.HI R13, RZ, 0x6, R13 ;  /* 0x00000006ff0d7819 */ /* 0x000fe2000001140d */
[----:B------:R-:W-:Y:S06]  /*6550*/  @!P0 BRA `(.L_x_153) ;  /* 0x0000000800348947 */ /* 0x000fec0003800000 */
[----:B------:R-:W-:-:S13]  /*6560*/  ISETP.GE.AND P0, PT, R2, 0x1, PT ;  /* 0x000000010200780c */ /* 0x000fda0003f06270 */
[----:B------:R-:W-:Y:S05]  /*6570*/  @!P0 BRA `(.L_x_153) ;  /* 0x00000008002c8947 */ /* 0x000fea0003800000 */
[----:B------:R-:W0:Y:S01]  /*6580*/  S2R R2, SR_CgaCtaId ;  /* 0x0000000000027919 */ /* 0x000e220000008800 */
[----:B------:R-:W1:Y:S01]  /*6590*/  LDC.64 R14, c[0x0][0x4f8] ;  /* 0x00013e00ff0e7b82 */ /* 0x000e620000000a00 */
[----:B------:R-:W-:Y:S01]  /*65a0*/  ULDC.64 UR4, c[0x0][0x4c0] ;  /* 0x0001300000047ab9 */ /* 0x000fe20000000a00 */
[----:B------:R-:W-:Y:S01]  /*65b0*/  LOP3.LUT P0, RZ, R10, 0x1f, RZ, 0xc0, !PT ;  /* 0x0000001f0aff7812 */ /* 0x000fe2000780c0ff */
[----:B------:R-:W-:Y:S01]  /*65c0*/  IMAD.SHL.U32 R11, R11, 0x80, RZ ;  /* 0x000000800b0b7824 */ /* 0x000fe200078e00ff */
[C---:B------:R-:W-:Y:S01]  /*65d0*/  ISETP.NE.AND P2, PT, R12.reuse, RZ, PT ;  /* 0x000000ff0c00720c */ /* 0x040fe20003f45270 */
[----:B---3--:R-:W-:Y:S01]  /*65e0*/  IMAD.MOV.U32 R4, RZ, RZ, 0x1 ;  /* 0x00000001ff047424 */ /* 0x008fe200078e00ff */
[----:B------:R-:W-:Y:S01]  /*65f0*/  ISETP.NE.OR P0, PT, R12, RZ, !P0 ;  /* 0x000000ff0c00720c */ /* 0x000fe20004705670 */
[----:B------:R-:W-:Y:S01]  /*6600*/  IMAD.SHL.U32 R12, R7, 0x40, RZ ;  /* 0x00000040070c7824 */ /* 0x000fe200078e00ff */
[----:B------:R-:W2:Y:S01]  /*6610*/  LDC R0, c[0x0][0x500] ;  /* 0x00014000ff007b82 */ /* 0x000ea20000000800 */
[----:B------:R-:W-:Y:S01]  /*6620*/  LOP3.LUT R17, R3, 0x2, RZ, 0xfc, !PT ;  /* 0x0000000203117812 */ /* 0x000fe200078efcff */
[----:B------:R-:W-:-:S02]  /*6630*/  IMAD.MOV.U32 R6, RZ, RZ, R13 ;  /* 0x000000ffff067224 */ /* 0x000fc400078e000d */
[----:B------:R-:W-:Y:S02]  /*6640*/  IMAD.MOV.U32 R18, RZ, RZ, RZ ;  /* 0x000000ffff127224 */ /* 0x000fe400078e00ff */
[----:B------:R-:W-:Y:S02]  /*6650*/  VIADD R19, R11, 0x40 ;  /* 0x000000400b137836 */ /* 0x000fe40000000000 */
[----:B-1----:R-:W-:Y:S01]  /*6660*/  IMAD R14, R9, UR4, R14 ;  /* 0x00000004090e7c24 */ /* 0x002fe2000f8e020e */
[----:B------:R-:W-:Y:S01]  /*6670*/  ULDC UR4, c[0x0][0x4c8] ;  /* 0x0001320000047ab9 */ /* 0x000fe20000000800 */
[----:B------:R-:W-:Y:S02]  /*6680*/  IMAD R15, R8, UR5, R15 ;  /* 0x00000005080f7c24 */ /* 0x000fe4000f8e020f */
[----:B--2---:R-:W-:Y:S02]  /*6690*/  IMAD R8, R5, UR4, R0 ;  /* 0x0000000405087c24 */ /* 0x004fe4000f8e0200 */
[----:B0-----:R-:W-:-:S02]  /*66a0*/  IMAD.SHL.U32 R0, R2, 0x800, RZ ;  /* 0x0000080002007824 */ /* 0x001fc400078e00ff */
[----:B------:R-:W-:Y:S02]  /*66b0*/  IMAD.MOV.U32 R5, RZ, RZ, RZ ;  /* 0x000000ffff057224 */ /* 0x000fe400078e00ff */
[----:B------:R-:W-:-:S07]  /*66c0*/  IMAD.SHL.U32 R2, R2, 0x20, RZ ;  /* 0x0000002002027824 */ /* 0x000fce00078e00ff */
.L_x_157:
[----:B------:R-:W0:Y:S01]  /*66d0*/  S2R R10, SR_CgaCtaId ;  /* 0x00000000000a7919 */ /* 0x000e220000008800 */
[----:B------:R-:W-:-:S04]  /*66e0*/  MOV R7, 0x400 ;  /* 0x0000040000077802 */ /* 0x000fc80000000f00 */
[----:B0-----:R-:W-:Y:S02]  /*66f0*/  LEA R16, R10, R7, 0x18 ;  /* 0x000000070a107211 */ /* 0x001fe400078ec0ff */
[----:B------:R-:W-:-:S03]  /*6700*/  SHF.L.U32 R7, R4, 0x1f, RZ ;  /* 0x0000001f04077819 */ /* 0x000fc600000006ff */
[----:B------:R-:W-:-:S07]  /*6710*/  IMAD R10, R5, 0x8, R16 ;  /* 0x00000008050a7824 */ /* 0x000fce00078e0210 */
.L_x_154:
[----:B0-----:R0:W1:Y:S02]  /*6720*/  SYNCS.PHASECHK.TRANS64.TRYWAIT P1, [R10+URZ+0x36048], R7 ;  /* 0x036048070a0075a7 */ /* 0x001064000802017f */
[----:B-1----:R-:W-:Y:S05]  /*6730*/  @!P1 NANOSLEEP.SYNCS 0x989680 ;  /* 0x009896800000995d */ /* 0x002fea0003900000 */
[----:B------:R-:W1:Y:S02]  /*6740*/  @!P1 SYNCS.PHASECHK.TRANS64 P1, [R10+URZ+0x36048], R7 ;  /* 0x036048070a0095a7 */ /* 0x000e64000802007f */
[----:B-1----:R-:W-:Y:S05]  /*6750*/  @!P1 BRA `(.L_x_154) ;  /* 0xfffffffc00f09947 */ /* 0x002fea000383ffff */
[----:B0-----:R-:W0:Y:S02]  /*6760*/  @!P2 LDC R7, c[0x0][0x580] ;  /* 0x00016000ff07ab82 */ /* 0x001e240000000800 */
[----:B0-----:R0:W-:Y:S02]  /*6770*/  @!P2 SYNCS.ARRIVE.TRANS64 RZ, [R10+URZ+0x36000], R7 ;  /* 0x036000070affa9a7 */ /* 0x0011e4000800003f */
[----:B0-----:R-:W-:-:S04]  /*6780*/  PRMT R7, R17, 0x9910, RZ ;  /* 0x0000991011077816 */ /* 0x001fc800000000ff */
[----:B------:R-:W-:-:S13]  /*6790*/  ISETP.NE.AND P1, PT, R7, 0x2, PT ;  /* 0x000000020700780c */ /* 0x000fda0003f25270 */
[----:B------:R-:W-:Y:S05]  /*67a0*/  @P1 BRA `(.L_x_155) ;  /* 0x0000000000041947 */ /* 0x000fea0003800000 */
[----:B------:R-:W-:Y:S01]  /*67b0*/  BPT.TRAP 0x1 ;  /* 0x000000040000795c */ /* 0x000fe20000300000 */
.L_x_155:
[----:B------:R-:W-:Y:S05]  /*67c0*/  @P0 BRA `(.L_x_156) ;  /* 0x0000000000040947 */ /* 0x000fea0003800000 */
[----:B------:R-:W-:Y:S01]  /*67d0*/  BPT.TRAP 0x1 ;  /* 0x000000040000795c */ /* 0x000fe20000300000 */
.L_x_156:
[----:B------:R-:W-:Y:S01]  /*67e0*/  R2UR UR7, R18 ;  /* 0x00000000120772ca */ /* 0x000fe200000e0000 */
[----:B------:R-:W-:Y:S01]  /*67f0*/  ULDC UR11, c[0x0][0x490] ;  /* 0x00012400000b7ab9 */ /* 0x000fe20000000800 */
[----:B------:R-:W-:Y:S01]  /*6800*/  R2UR UR21, R2 ;  /* 0x00000000021572ca */ /* 0x000fe200000e0000 */
[----:B------:R-:W-:Y:S01]  /*6810*/  UISETP.NE.AND UP0, UPT, UR11, 0x1, UPT ;  /* 0x000000010b00788c */ /* 0x000fe2000bf05270 */
[----:B------:R-:W-:Y:S01]  /*6820*/  IMAD.SHL.U32 R7, R5, 0x2000, RZ ;  /* 0x0000200005077824 */ /* 0x000fe200078e00ff */
[----:B------:R-:W-:Y:S01]  /*6830*/  ULDC UR4, c[0x0][0x49c] ;  /* 0x0001270000047ab9 */ /* 0x000fe20000000800 */
[----:B------:R-:W-:Y:S01]  /*6840*/  ULDC.64 UR22, c[0x0][0x198] ;  /* 0x0000660000167ab9 */ /* 0x000fe20000000a00 */
[----:B------:R-:W-:Y:S01]  /*6850*/  UISETP.NE.AND UP1, UPT, UR4, 0x1, UPT ;  /* 0x000000010400788c */ /* 0x000fe2000bf25270 */
[C---:B------:R-:W-:Y:S01]  /*6860*/  ISETP.GT.AND P3, PT, R6.reuse, 0x1, PT ;  /* 0x000000010600780c */ /* 0x040fe20003f64270 */
[----:B------:R-:W-:Y:S01]  /*6870*/  ULDC.64 UR28, c[0x0][0x4d0] ;  /* 0x00013400001c7ab9 */ /* 0x000fe20000000a00 */
[----:B------:R-:W-:Y:S01]  /*6880*/  LOP3.LUT R9, R7, 0x800, R0, 0xf8, !PT ;  /* 0x0000080007097812 */ /* 0x000fe200078ef800 */
[----:B------:R-:W-:Y:S01]  /*6890*/  UIADD3 UR32, UP2, UR22, 0x1f0, URZ ;  /* 0x000001f016207890 */ /* 0x000fe2000ff5e03f */
[----:B------:R-:W-:Y:S01]  /*68a0*/  VIADD R5, R5, 0x1 ;  /* 0x0000000105057836 */ /* 0x000fe20000000000 */
[----:B------:R-:W-:Y:S01]  /*68b0*/  USHF.L.U32 UR7, UR7, 0x6, URZ ;  /* 0x0000000607077899 */ /* 0x000fe2000800063f */
[----:B------:R-:W-:Y:S01]  /*68c0*/  VIADD R6, R6, 0xffffffff ;  /* 0xffffffff06067836 */ /* 0x000fe20000000000 */
[----:B------:R-:W-:Y:S01]  /*68d0*/  @UP0 ULDC UR8, c[0x0][0x494] ;  /* 0x0001250000080ab9 */ /* 0x000fe20000000800 */
[----:B------:R-:W-:Y:S01]  /*68e0*/  @UP0 ULDC UR12, c[0x0][0x494] ;  /* 0x00012500000c0ab9 */ /* 0x000fe20000000800 */
[----:B------:R-:W-:Y:S01]  /*68f0*/  ULOP3.LUT UR21, UR7, 0x20, UR21, 0xf8, !UPT ;  /* 0x0000002007157892 */ /* 0x000fe2000f8ef815 */
[----:B------:R-:W-:Y:S01]  /*6900*/  IMAD R9, R9, 0x2, R16 ;  /* 0x0000000209097824 */ /* 0x000fe200078e0210 */
[----:B------:R-:W-:Y:S01]  /*6910*/  @UP0 ULDC UR5, c[0x0][0x498] ;  /* 0x0001260000050ab9 */ /* 0x000fe20000000800 */
[----:B------:R-:W-:Y:S01]  /*6920*/  @UP0 ULDC UR16, c[0x0][0x498] ;  /* 0x0001260000100ab9 */ /* 0x000fe20000000800 */
[----:B------:R-:W-:Y:S01]  /*6930*/  UIMAD.WIDE.U32 UR8, UR21, UR8, URZ ;  /* 0x00000008150872a5 */ /* 0x000fe2000f8e003f */
[----:B------:R-:W-:Y:S01]  /*6940*/  IMAD.IADD R16, R16, 0x1, R7 ;  /* 0x0000000110107824 */ /* 0x000fe200078e0207 */
[----:B------:R-:W-:Y:S01]  /*6950*/  UIMAD.WIDE.U32 UR12, UR21, UR12, URZ ;  /* 0x0000000c150c72a5 */ /* 0x000fe2000f8e003f */
[----:B------:R-:W-:Y:S01]  /*6960*/  R2UR UR30, R9 ;  /* 0x00000000091e72ca */ /* 0x000fe200000e0000 */
[----:B------:R-:W-:Y:S01]  /*6970*/  UMOV UR6, UR21 ;  /* 0x0000001500067c82 */ /* 0x000fe20008000000 */
[----:B------:R-:W-:Y:S01]  /*6980*/  @UP0 USHF.R.U32.HI UR6, URZ, UR5, UR9 ;  /* 0x000000053f060299 */ /* 0x000fe20008011609 */
[----:B------:R-:W-:Y:S01]  /*6990*/  IMAD.U32 R7, R15, 0x20, R14 ;  /* 0x000000200f077824 */ /* 0x000fe200078e000e */
[----:B------:R-:W-:Y:S01]  /*69a0*/  UMOV UR10, UR21 ;  /* 0x00000015000a7c82 */ /* 0x000fe20008000000 */
[----:B------:R-:W-:Y:S01]  /*69b0*/  @UP1 ULDC.64 UR14, c[0x0][0x4a0] ;  /* 0x00012800000e1ab9 */ /* 0x000fe20000000a00 */
[----:B------:R-:W-:Y:S01]  /*69c0*/  @UP0 USHF.R.U32.HI UR10, URZ, UR16, UR13 ;  /* 0x000000103f0a0299 */ /* 0x000fe2000801160d */
[----:B------:R-:W-:Y:S01]  /*69d0*/  R2UR UR5, R10 ;  /* 0x000000000a0572ca */ /* 0x000fe200000e0000 */
[----:B------:R-:W-:Y:S01]  /*69e0*/  UIMAD.WIDE.U32 UR12, UR6, UR14, URZ ;  /* 0x0000000e060c72a5 */ /* 0x000fe2000f8e003f */
[----:B------:R-:W-:Y:S01]  /*69f0*/  IMAD.U32 R7, R8, 0x400, R7 ;  /* 0x0000040008077824 */ /* 0x000fe200078e0007 */
[----:B------:R-:W-:Y:S01]  /*6a00*/  @UP1 ULDC.64 UR18, c[0x0][0x4a0] ;  /* 0x0001280000121ab9 */ /* 0x000fe20000000a00 */
[----:B------:R-:W-:Y:S01]  /*6a10*/  UMOV UR9, UR6 ;  /* 0x0000000600097c82 */ /* 0x000fe20008000000 */
[----:B------:R-:W-:Y:S01]  /*6a20*/  UIMAD.WIDE.U32 UR16, UR10, UR18, URZ ;  /* 0x000000120a1072a5 */ /* 0x000fe2000f8e003f */
[----:B------:R-:W-:Y:S01]  /*6a30*/  IMAD.MOV.U32 R9, RZ, RZ, 0x3 ;  /* 0x00000003ff097424 */ /* 0x000fe200078e00ff */
[----:B------:R-:W-:Y:S01]  /*6a40*/  @UP1 USHF.R.U32.HI UR9, URZ, UR15, UR13 ;  /* 0x0000000f3f091299 */ /* 0x000fe2000801160d */
[----:B------:R-:W-:Y:S01]  /*6a50*/  R2UR UR34, R7 ;  /* 0x00000000072272ca */ /* 0x000fe200000e0000 */
[----:B------:R-:W-:Y:S01]  /*6a60*/  UIADD3 UR8, -UR10, URZ, URZ ;  /* 0x0000003f0a087290 */ /* 0x000fe2000fffe13f */
[----:B------:R-:W-:Y:S01]  /*6a70*/  ISETP.NE.AND P1, PT, R5, 0x9, PT ;  /* 0x000000090500780c */ /* 0x000fe20003f25270 */
[----:B------:R-:W-:Y:S01]  /*6a80*/  UMOV UR15, UR10 ;  /* 0x0000000a000f7c82 */ /* 0x000fe20008000000 */
[----:B------:R-:W-:Y:S01]  /*6a90*/  @UP1 USHF.R.U32.HI UR15, URZ, UR19, UR17 ;  /* 0x000000133f0f1299 */ /* 0x000fe20008011611 */
[----:B------:R-:W-:Y:S01]  /*6aa0*/  PRMT R7, R9, 0x7610, R7 ;  /* 0x0000761009077816 */ /* 0x000fe20000000007 */
[----:B------:R-:W-:Y:S01]  /*6ab0*/  UIADD3 UR19, -UR6, URZ, URZ ;  /* 0x0000003f06137290 */ /* 0x000fe2000fffe13f */
[----:B------:R-:W-:Y:S01]  /*6ac0*/  VIADD R18, R18, 0x1 ;  /* 0x0000000112127836 */ /* 0x000fe20000000000 */
[----:B------:R-:W-:Y:S01]  /*6ad0*/  ULDC UR17, c[0x0][0x4a8] ;  /* 0x00012a0000117ab9 */ /* 0x000fe20000000800 */
[----:B------:R-:W-:Y:S01]  /*6ae0*/  ULDC UR14, c[0x0][0x4cc] ;  /* 0x00013300000e7ab9 */ /* 0x000fe20000000800 */
[----:B------:R-:W-:Y:S01]  /*6af0*/  UISETP.NE.AND UP0, UPT, UR17, 0x1, UPT ;  /* 0x000000011100788c */ /* 0x000fe2000bf05270 */
[----:B------:R-:W-:Y:S01]  /*6b00*/  SEL R5, R5, RZ, P1 ;  /* 0x000000ff05057207 */ /* 0x000fe20000800000 */
[----:B------:R-:W-:-:S02]  /*6b10*/  UIMAD UR19, UR11, UR19, UR21 ;  /* 0x000000130b1372a4 */ /* 0x000fc4000f8e0215 */
[----:B------:R-:W-:Y:S01]  /*6b20*/  UIMAD UR11, UR11, UR8, UR21 ;  /* 0x000000080b0b72a4 */ /* 0x000fe2000f8e0215 */
[----:B------:R-:W-:Y:S01]  /*6b30*/  ULDC UR18, c[0x0][0x4ec] ;  /* 0x00013b0000127ab9 */ /* 0x000fe20000000800 */
[----:B------:R-:W-:Y:S02]  /*6b40*/  UIADD3 UR33, -UR15, URZ, URZ ;  /* 0x0000003f0f217290 */ /* 0x000fe4000fffe13f */
[----:B------:R-:W-:Y:S02]  /*6b50*/  UIMAD UR19, UR19, UR14, UR18 ;  /* 0x0000000e131372a4 */ /* 0x000fe4000f8e0212 */
[----:B------:R-:W-:Y:S02]  /*6b60*/  UIMAD UR11, UR11, UR14, UR18 ;  /* 0x0000000e0b0b72a4 */ /* 0x000fe4000f8e0212 */
[----:B------:R-:W-:Y:S01]  /*6b70*/  UIADD3 UR18, -UR9, URZ, URZ ;  /* 0x0000003f09127290 */ /* 0x000fe2000fffe13f */
[----:B------:R-:W-:Y:S01]  /*6b80*/  @UP0 ULDC UR20, c[0x0][0x4ac] ;  /* 0x00012b0000140ab9 */ /* 0x000fe20000000800 */
[----:B------:R-:W-:-:S02]  /*6b90*/  ULDC.64 UR12, c[0x0][0x4f0] ;  /* 0x00013c00000c7ab9 */ /* 0x000fc40000000a00 */
[----:B------:R-:W-:Y:S02]  /*6ba0*/  UIMAD UR6, UR4, UR18, UR6 ;  /* 0x00000012040672a4 */ /* 0x000fe4000f8e0206 */
[----:B------:R-:W-:Y:S01]  /*6bb0*/  UIMAD.WIDE.U32 UR20, UR9, UR20, URZ ;  /* 0x00000014091472a5 */ /* 0x000fe2000f8e003f */
[----:B------:R-:W-:Y:S01]  /*6bc0*/  R2UR UR18, R11 ;  /* 0x000000000b1272ca */ /* 0x000fe200000e0000 */
[----:B------:R-:W-:Y:S01]  /*6bd0*/  @UP0 ULDC UR31, c[0x0][0x4ac] ;  /* 0x00012b00001f0ab9 */ /* 0x000fe20000000800 */
[----:B------:R-:W-:Y:S01]  /*6be0*/  UIADD3 UR26, UP1, UR22, 0xf0, URZ ;  /* 0x000000f0161a7890 */ /* 0x000fe2000ff3e03f */
[----:B------:R-:W-:Y:S01]  /*6bf0*/  @UP0 ULDC UR35, c[0x0][0x4b0] ;  /* 0x00012c0000230ab9 */ /* 0x000fe20000000800 */
[----:B------:R-:W-:Y:S02]  /*6c00*/  UIADD3 UR16, UR30, 0x12000, URZ ;  /* 0x000120001e107890 */ /* 0x000fe4000fffe03f */
[----:B------:R-:W-:Y:S02]  /*6c10*/  UIADD3 UR8, UR30, 0x14000, URZ ;  /* 0x000140001e087890 */ /* 0x000fe4000fffe03f */
[----:B------:R-:W-:Y:S01]  /*6c20*/  UIMAD.WIDE.U32 UR30, UR15, UR31, URZ ;  /* 0x0000001f0f1e72a5 */ /* 0x000fe2000f8e003f */
[----:B------:R-:W-:Y:S01]  /*6c30*/  UMOV UR22, UR9 ;  /* 0x0000000900167c82 */ /* 0x000fe20008000000 */
[----:B------:R-:W-:Y:S01]  /*6c40*/  UIMAD UR33, UR4, UR33, UR10 ;  /* 0x00000021042172a4 */ /* 0x000fe2000f8e020a */
[----:B------:R-:W-:Y:S01]  /*6c50*/  R2UR UR4, R16 ;  /* 0x00000000100472ca */ /* 0x000fe200000e0000 */
[----:B------:R-:W-:Y:S01]  /*6c60*/  UIMAD UR20, UR6, UR28, UR12 ;  /* 0x0000001c061472a4 */ /* 0x000fe2000f8e020c */
[----:B------:R-:W-:Y:S01]  /*6c70*/  R2UR UR6, R12 ;  /* 0x000000000c0672ca */ /* 0x000fe200000e0000 */
[----:B------:R-:W-:Y:S01]  /*6c80*/  @UP0 USHF.R.U32.HI UR22, URZ, UR35, UR21 ;  /* 0x000000233f160299 */ /* 0x000fe20008011615 */
[----:B------:R-:W-:Y:S01]  /*6c90*/  R2UR UR35, R7 ;  /* 0x00000000072372ca */ /* 0x000fe200000e0000 */
[----:B------:R-:W-:Y:S01]  /*6ca0*/  @UP0 ULDC UR36, c[0x0][0x4b0] ;  /* 0x00012c0000240ab9 */ /* 0x000fe20000000800 */
[----:B------:R-:W-:Y:S01]  /*6cb0*/  UMOV UR14, UR15 ;  /* 0x0000000f000e7c82 */ /* 0x000fe20008000000 */
[----:B------:R-:W-:Y:S01]  /*6cc0*/  @UP0 USHF.R.U32.HI UR14, URZ, UR36, UR31 ;  /* 0x000000243f0e0299 */ /* 0x000fe2000801161f */
[----:B------:R-:W-:Y:S01]  /*6cd0*/  R2UR UR10, R19 ;  /* 0x00000000130a72ca */ /* 0x000fe200000e0000 */
[----:B------:R-:W-:Y:S01]  /*6ce0*/  UIADD3 UR5, UR5, 0x36000, URZ ;  /* 0x0003600005057890 */ /* 0x000fe2000fffe03f */
[----:B------:R-:W-:Y:S01]  /*6cf0*/  SEL R7, RZ, 0x1, P1 ;  /* 0x00000001ff077807 */ /* 0x000fe20000800000 */
[----:B------:R-:W-:-:S02]  /*6d00*/  UIADD3.X UR27, URZ, UR23, URZ, UP1, !UPT ;  /* 0x000000173f1b7290 */ /* 0x000fc40008ffe43f */
[----:B------:R-:W-:Y:S01]  /*6d10*/  UIADD3 UR21, -UR22, URZ, URZ ;  /* 0x0000003f16157290 */ /* 0x000fe2000fffe13f */
[----:B------:R-:W-:Y:S01]  /*6d20*/  LOP3.LUT R4, R4, R7, RZ, 0x3c, !PT ;  /* 0x0000000704047212 */ /* 0x000fe200078e3cff */
[----:B------:R-:W-:Y:S02]  /*6d30*/  UIADD3 UR30, -UR14, URZ, URZ ;  /* 0x0000003f0e1e7290 */ /* 0x000fe4000fffe13f */
[----:B------:R-:W-:Y:S01]  /*6d40*/  UIMAD UR21, UR17, UR21, UR9 ;  /* 0x00000015111572a4 */ /* 0x000fe2000f8e0209 */
[----:B------:R-:W-:Y:S01]  /*6d50*/  UMOV UR24, 0x0 ;  /* 0x0000000000187882 */ /* 0x000fe20000000000 */
[----:B------:R-:W-:Y:S01]  /*6d60*/  UMOV UR25, 0x10000000 ;  /* 0x1000000000197882 */ /* 0x000fe20000000000 */
[----:B------:R-:W-:Y:S01]  /*6d70*/  UIMAD UR17, UR17, UR30, UR15 ;  /* 0x0000001e111172a4 */ /* 0x000fe2000f8e020f */
[----:B------:R0:W-:Y:S01]  /*6d80*/  UTMALDG.2D [UR4], [UR26], desc[UR24] ;  /* 0x000018041a0075b4 */ /* 0x0001e20008009000 */
[----:B------:R-:W-:Y:S02]  /*6d90*/  UIMAD UR12, UR33, UR28, UR12 ;  /* 0x0000001c210c72a4 */ /* 0x000fe4000f8e020c */
[----:B------:R-:W-:-:S02]  /*6da0*/  UIMAD UR21, UR21, UR29, UR13 ;  /* 0x0000001d151572a4 */ /* 0x000fc4000f8e020d */
[----:B------:R-:W-:Y:S02]  /*6db0*/  UIADD3.X UR33, URZ, UR23, URZ, UP2, !UPT ;  /* 0x000000173f217290 */ /* 0x000fe400097fe43f */
[----:B------:R-:W-:Y:S01]  /*6dc0*/  UIMAD UR13, UR17, UR29, UR13 ;  /* 0x0000001d110d72a4 */ /* 0x000fe2000f8e020d */
[----:B------:R-:W-:Y:S02]  /*6dd0*/  UMOV UR9, UR5 ;  /* 0x0000000500097c82 */ /* 0x000fe40008000000 */
[----:B------:R-:W-:Y:S01]  /*6de0*/  UMOV UR17, UR5 ;  /* 0x0000000500117c82 */ /* 0x000fe20008000000 */
[----:B0-----:R-:W-:-:S09]  /*6df0*/  UPRMT UR4, UR34, 0x5410, UR35 ;  /* 0x0000541022047896 */ /* 0x001fd20008000023 */
[----:B------:R0:W-:Y:S01]  /*6e00*/  UTMALDG.5D.IM2COL.MULTICAST [UR16], [UR32], UR4 ;  /* 0x00000010200073b4 */ /* 0x0001e20008060804 */
[----:B------:R0:W-:Y:S02]  /*6e10*/  UTMALDG.5D.IM2COL.MULTICAST [UR8], [UR32], UR4 ;  /* 0x00000008200073b4 */ /* 0x0001e40008060804 */
[----:B0-----:R-:W-:Y:S05]  /*6e20*/  @P3 BRA `(.L_x_157) ;  /* 0xfffffff800283947 */ /* 0x001fea000383ffff */
.L_x_153:
[----:B------:R-:W-:Y:S01]  /*6e30*/  ISETP.GE.U32.AND P2, PT, R13, 0x9, PT ;  /* 0x000000090d00780c */ /* 0x000fe20003f46070 */
[----:B------:R-:W-:Y:S05]  /*6e40*/  WARPSYNC.ALL ;  /* 0x0000000000007948 */ /* 0x000fea0003800000 */
[----:B------:R-:W-:-:S07]  /*6e50*/  ELECT P1, URZ, PT ;  /* 0x00000000003f782f */ /* 0x000fce0003820000 */
[----:B---3--:R-:W-:-:S05]  /*6e60*/  @P2 IMAD.WIDE.U32 R4, R13, 0x38e38e39, RZ ;  /* 0x38e38e390d042825 */ /* 0x008fca00078e00ff */
[----:B------:R-:W-:-:S04]  /*6e70*/  @P2 SHF.R.U32.HI R0, RZ, 0x1, R5 ;  /* 0x00000001ff002819 */ /* 0x000fc80000011605 */
[----:B------:R-:W-:-:S04]  /*6e80*/  @P2 LOP3.LUT R0, R0, 0x1, RZ, 0xc0, !PT ;  /* 0x0000000100002812 */ /* 0x000fc800078ec0ff */
[----:B------:R-:W-:Y:S01]  /*6e90*/  @P2 ISETP.NE.U32.AND P0, PT, R0, 0x1, PT ;  /* 0x000000010000280c */ /* 0x000fe20003f05070 */
[----:B------:R-:W-:-:S12]  /*6ea0*/  @!P1 EXIT ;  /* 0x000000000000994d */ /* 0x000fd80003800000 */
[----:B------:R-:W-:Y:S01]  /*6eb0*/  LOP3.LUT R3, R3, 0x2, RZ, 0xfc, !PT ;  /* 0x0000000203037812 */ /* 0x000fe200078efcff */
[----:B------:R-:W-:Y:S01]  /*6ec0*/  IMAD.MOV.U32 R0, RZ, RZ, 0x1 ;  /* 0x00000001ff007424 */ /* 0x000fe200078e00ff */
[----:B------:R-:W-:Y:S02]  /*6ed0*/  @P2 ISETP.NE.U32.AND.EX P0, PT, RZ, RZ, PT, P0 ;  /* 0x000000ffff00220c */ /* 0x000fe40003f05100 */
[----:B------:R-:W-:Y:S02]  /*6ee0*/  ISETP.NE.AND P1, PT, R3, 0x3, PT ;  /* 0x000000030300780c */ /* 0x000fe40003f25270 */
[----:B------:R-:W-:-:S11]  /*6ef0*/  @P2 SEL R0, RZ, 0x1, !P0 ;  /* 0x00000001ff002807 */ /* 0x000fd60004000000 */
[----:B------:R-:W-:Y:S05]  /*6f00*/  @!P1 BRA `(.L_x_158) ;  /* 0x0000000000049947 */ /* 0x000fea0003800000 */
[----:B------:R-:W-:Y:S01]  /*6f10*/  BPT.TRAP 0x1 ;  /* 0x000000040000795c */ /* 0x000fe20000300000 */
.L_x_158:
[----:B------:R-:W0:Y:S01]  /*6f20*/  S2R R5, SR_CgaCtaId ;  /* 0x0000000000057919 */ /* 0x000e220000008800 */
[----:B------:R-:W-:Y:S01]  /*6f30*/  IMAD.WIDE.U32 R2, R13, 0x38e38e39, RZ ;  /* 0x38e38e390d027825 */ /* 0x000fe200078e00ff */
[----:B------:R-:W-:-:S04]  /*6f40*/  MOV R4, 0x400 ;  /* 0x0000040000047802 */ /* 0x000fc80000000f00 */
[----:B------:R-:W-:-:S05]  /*6f50*/  SHF.R.U32.HI R2, RZ, 0x1, R3 ;  /* 0x00000001ff027819 */ /* 0x000fca0000011603 */
[----:B------:R-:W-:Y:S01]  /*6f60*/  IMAD R2, R2, -0x9, R13 ;  /* 0xfffffff702027824 */ /* 0x000fe200078e020d */
[----:B0-----:R-:W-:Y:S02]  /*6f70*/  LEA R3, R5, R4, 0x18 ;  /* 0x0000000405037211 */ /* 0x001fe400078ec0ff */
[----:B------:R-:W-:-:S03]  /*6f80*/  SHF.L.U32 R5, R0, 0x1f, RZ ;  /* 0x0000001f00057819 */ /* 0x000fc600000006ff */
[----:B------:R-:W-:-:S04]  /*6f90*/  VIADD R3, R3, 0x36048 ;  /* 0x0003604803037836 */ /* 0x000fc80000000000 */
[----:B------:R-:W-:-:S07]  /*6fa0*/  IMAD R4, R2, 0x8, R3 ;  /* 0x0000000802047824 */ /* 0x000fce00078e0203 */
.L_x_159:
[----:B0-----:R0:W1:Y:S02]  /*6fb0*/  SYNCS.PHASECHK.TRANS64.TRYWAIT P0, [R4+URZ], R5 ;  /* 0x00000005040075a7 */ /* 0x001064000800017f */
[----:B-1----:R-:W-:Y:S05]  /*6fc0*/  @!P0 NANOSLEEP.SYNCS 0x989680 ;  /* 0x009896800000895d */ /* 0x002fea0003900000 */
[----:B------:R-:W1:Y:S02]  /*6fd0*/  @!P0 SYNCS.PHASECHK.TRANS64 P0, [R4+URZ], R5 ;  /* 0x00000005040085a7 */ /* 0x000e64000800007f */
[----:B-1----:R-:W-:Y:S05]  /*6fe0*/  @!P0 BRA `(.L_x_159) ;  /* 0xfffffffc00f08947 */ /* 0x002fea000383ffff */
[----:B------:R-:W-:-:S05]  /*6ff0*/  VIADD R2, R2, 0x1 ;  /* 0x0000000102027836 */ /* 0x000fca0000000000 */
[----:B------:R-:W-:-:S04]  /*7000*/  ISETP.NE.AND P0, PT, R2, 0x9, PT ;  /* 0x000000090200780c */ /* 0x000fc80003f05270 */
[----:B0-----:R-:W-:Y:S02]  /*7010*/  SEL R5, RZ, 0x1, P0 ;  /* 0x00000001ff057807 */ /* 0x001fe40000000000 */
[----:B------:R-:W-:Y:S02]  /*7020*/  SEL R2, R2, RZ, P0 ;  /* 0x000000ff02027207 */ /* 0x000fe40000000000 */
[----:B------:R-:W-:-:S03]  /*7030*/  LOP3.LUT R7, R0, R5, RZ, 0x3c, !PT ;  /* 0x0000000500077212 */ /* 0x000fc600078e3cff */
[----:B------:R-:W-:Y:S01]  /*7040*/  IMAD R0, R2, 0x8, R3 ;  /* 0x0000000802007824 */ /* 0x000fe200078e0203 */
[----:B------:R-:W-:-:S07]  /*7050*/  SHF.L.U32 R5, R7, 0x1f, RZ ;  /* 0x0000001f07057819 */ /* 0x000fce00000006ff */
.L_x_160:
        /* <DEDUP_REMOVED lines=11> */
.L_x_161:
        /* <DEDUP_REMOVED lines=11> */
.L_x_162:
        /* <DEDUP_REMOVED lines=11> */
.L_x_163:
        /* <DEDUP_REMOVED lines=11> */
.L_x_164:
        /* <DEDUP_REMOVED lines=11> */
.L_x_165:
        /* <DEDUP_REMOVED lines=11> */
.L_x_166:
        /* <DEDUP_REMOVED lines=11> */
.L_x_167:
[----:B0-----:R0:W1:Y:S02]  /*7530*/  SYNCS.PHASECHK.TRANS64.TRYWAIT P0, [R2+URZ], R3 ;  /* 0x00000003020075a7 */ /* 0x001064000800017f */
[----:B-1----:R-:W-:Y:S05]  /*7540*/  @!P0 NANOSLEEP.SYNCS 0x989680 ;  /* 0x009896800000895d */ /* 0x002fea0003900000 */
[----:B------:R-:W1:Y:S02]  /*7550*/  @!P0 SYNCS.PHASECHK.TRANS64 P0, [R2+URZ], R3 ;  /* 0x00000003020085a7 */ /* 0x000e64000800007f */
[----:B-1----:R-:W-:Y:S05]  /*7560*/  @P0 EXIT ;  /* 0x000000000000094d */ /* 0x002fea0003800000 */
[----:B------:R-:W-:Y:S05]  /*7570*/  BRA `(.L_x_167) ;  /* 0xfffffffc00ec7947 */ /* 0x000fea000383ffff */
.L_x_168:
[----:B------:R-:W-:-:S00]  /*7580*/  BRA `(.L_x_168) ;  /* 0xfffffffc00fc7947 */ /* 0x000fc0000383ffff */
[----:B------:R-:W-:-:S00]  /*7590*/  NOP ;  /* 0x0000000000007918 */ /* 0x000fc00000000000 */
        /* <DEDUP_REMOVED lines=14> */
.L_x_169:


//--------------------- .nv.shared._ZN7cutlass13device_kernelINS_4conv6kernel13ConvUniversalINS1_16ConvProblemShapeILNS1_8OperatorE2ELi3EEENS1_10collective14CollectiveConvINS1_46MainloopSm90TmaGmmaWarpSpecializedImplicitGemmILS5_2ELi9ELi3EN4cute5tupleIJNSA_1CILi2EEENSC_ILi1EEESE_EEENS1_36KernelImplicitTmaWarpSpecializedSm90ELi1EEENSB_IJNSC_ILi64EEENSB_IJNSC_ILi128EEEEEENSB_IJSI_EEEEEENS_6half_tESN_NSA_8TiledMMAINSA_8MMA_AtomIJNSA_4SM904GMMA26MMA_64x128x16_F32F16F16_SSILNSR_5MajorE1ELST_1ELNSR_7ScaleInE1ELSU_1EEEEEENSA_6LayoutINSB_IJSE_SE_SE_EEENSB_IJNSC_ILi0EEESZ_SZ_EEEEENSB_IJNSA_10UnderscoreES12_S12_EEEEENS7_6detail26Sm90ImplicitGemmTileTraitsINSA_13SM90_TMA_LOADENSA_14ComposedLayoutINSA_7SwizzleILi3ELi4ELi3EEENSA_18smem_ptr_flag_bitsILi16EEENSX_INSB_IJNSB_IJSI_SE_EEENSB_IJNSC_ILi8EEES1E_EEENSB_IJSE_NSC_ILi9EEEEEEEEENSB_IJNSB_IJSE_SZ_EEENSB_IJSI_NSC_ILi512EEEEEENSB_IJSZ_NSC_ILi4096EEEEEEEEEEEEEvEENS16_INSA_30SM90_TMA_LOAD_IM2COL_MULTICASTENS18_IS1A_S1C_NSX_INSB_IJNSB_IJSI_SD_EEES1F_S1H_EEENSB_IJNSB_IJSE_S1M_EEES1L_NSB_IJSZ_NSC_ILi8192EEEEEEEEEEEEEvEEEENS_8epilogue10collective6detail29Sm90TmaWarpSpecializedAdapterINS24_15DefaultEpilogueISN_NSB_IJlNSB_IJSE_lllEEESZ_EEES29_NS23_6thread17LinearCombinationISN_Li1EffLNS2A_9ScaleType4KindE0ELNS_15FloatRoundStyleE2ESN_EENS_4gemm15EpilogueDefaultEEEEEvvEEEEvNT_6ParamsE --------------------------
	.section	.nv.shared._ZN7cutlass13device_kernelINS_4conv6kernel13ConvUniversalINS1_16ConvProblemShapeILNS1_8OperatorE2ELi3EEENS1_10collective14CollectiveConvINS1_46MainloopSm90TmaGmmaWarpSpecializedImplicitGemmILS5_2ELi9ELi3EN4cute5tupleIJNSA_1CILi2EEENSC_ILi1EEESE_EEENS1_36KernelImplicitTmaWarpSpecializedSm90ELi1EEENSB_IJNSC_ILi64EEENSB_IJNSC_ILi128EEEEEENSB_IJSI_EEEEEENS_6half_tESN_NSA_8TiledMMAINSA_8MMA_AtomIJNSA_4SM904GMMA26MMA_64x128x16_F32F16F16_SSILNSR_5MajorE1ELST_1ELNSR_7ScaleInE1ELSU_1EEEEEENSA_6LayoutINSB_IJSE_SE_SE_EEENSB_IJNSC_ILi0EEESZ_SZ_EEEEENSB_IJNSA_10UnderscoreES12_S12_EEEEENS7_6detail26Sm90ImplicitGemmTileTraitsINSA_13SM90_TMA_LOADENSA_14ComposedLayoutINSA_7SwizzleILi3ELi4ELi3EEENSA_18smem_ptr_flag_bitsILi16EEENSX_INSB_IJNSB_IJSI_SE_EEENSB_IJNSC_ILi8EEES1E_EEENSB_IJSE_NSC_ILi9EEEEEEEEENSB_IJNSB_IJSE_SZ_EEENSB_IJSI_NSC_ILi512EEEEEENSB_IJSZ_NSC_ILi4096EEEEEEEEEEEEEvEENS16_INSA_30SM90_TMA_LOAD_IM2COL_MULTICASTENS18_IS1A_S1C_NSX_INSB_IJNSB_IJSI_SD_EEES1F_S1H_EEENSB_IJNSB_IJSE_S1M_EEES1L_NSB_IJSZ_NSC_ILi8192EEEEEEEEEEEEEvEEEENS_8epilogue10collective6detail29Sm90TmaWarpSpecializedAdapterINS24_15DefaultEpilogueISN_NSB_IJlNSB_IJSE_lllEEESZ_EEES29_NS23_6thread17LinearCombinationISN_Li1EffLNS2A_9ScaleType4KindE0ELNS_15FloatRoundStyleE2ESN_EENS_4gemm15EpilogueDefaultEEEEEvvEEEEvNT_6ParamsE,"aw",@nobits
	.sectionflags	@""
	.align	16
	.zero		1024


//--------------------- .nv.shared.reserved.0     --------------------------
	.section	.nv.shared.reserved.0,"aw",@nobits
	.weak		__nv_reservedSMEM_offset_0_alias
	.size		__nv_reservedSMEM_offset_0_alias, 0, 0
	.other		__nv_reservedSMEM_offset_0_alias,@"STO_CUDA_RESERVED_SHARED STV_DEFAULT"
__nv_reservedSMEM_offset_0_alias:
	.zero		0


//--------------------- .nv.global                --------------------------
	.section	.nv.global,"aw",@nobits
.nv.global:
	.type		_ZN39_INTERNAL_7a173a6f_4_k_cu_e9eed018_29184cute1_E,@object
	.size		_ZN39_INTERNAL_7a173a6f_4_k_cu_e9eed018_29184cute1_E,(_ZN39_INTERNAL_7a173a6f_4_k_cu_e9eed018_29184cuda3std3__45__cpo6cbeginE - _ZN39_INTERNAL_7a173a6f_4_k_cu_e9eed018_29184cute1_E)
_ZN39_INTERNAL_7a173a6f_4_k_cu_e9eed018_29184cute1_E:
	.zero		1
	.type		_ZN39_INTERNAL_7a173a6f_4_k_cu_e9eed018_29184cuda3std3__45__cpo6cbeginE,@object
	.size		_ZN39_INTERNAL_7a173a6f_4_k_cu_e9eed018_29184cuda3std3__45__cpo6cbeginE,(_ZN39_INTERNAL_7a173a6f_4_k_cu_e9eed018_29184cuda3std3__48in_placeE - _ZN39_INTERNAL_7a173a6f_4_k_cu_e9eed018_29184cuda3std3__45__cpo6cbeginE)
_ZN39_INTERNAL_7a173a6f_4_k_cu_e9eed018_29184cuda3std3__45__cpo6cbeginE:
	.zero		1
	.type		_ZN39_INTERNAL_7a173a6f_4_k_cu_e9eed018_29184cuda3std3__48in_placeE,@object
	.size		_ZN39_INTERNAL_7a173a6f_4_k_cu_e9eed018_29184cuda3std3__48in_placeE,(_ZN39_INTERNAL_7a173a6f_4_k_cu_e9eed018_29184cuda3std6ranges3__45__cpo9iter_moveE - _ZN39_INTERNAL_7a173a6f_4_k_cu_e9eed018_29184cuda3std3__48in_placeE)
_ZN39_INTERNAL_7a173a6f_4_k_cu_e9eed018_29184cuda3std3__48in_placeE:
	.zero		1
	.type		_ZN39_INTERNAL_7a173a6f_4_k_cu_e9eed018_29184cuda3std6ranges3__45__cpo9iter_moveE,@object
	.size		_ZN39_INTERNAL_7a173a6f_4_k_cu_e9eed018_29184cuda3std6ranges3__45__cpo9iter_moveE,(_ZN39_INTERNAL_7a173a6f_4_k_cu_e9eed018_29184cuda3std3__45__cpo5beginE - _ZN39_INTERNAL_7a173a6f_4_k_cu_e9eed018_29184cuda3std6ranges3__45__cpo9iter_moveE)
_ZN39_INTERNAL_7a173a6f_4_k_cu_e9eed018_29184cuda3std6ranges3__45__cpo9iter_moveE:
	.zero		1
	.type		_ZN39_INTERNAL_7a173a6f_4_k_cu_e9eed018_29184cuda3std3__45__cpo5beginE,@object
	.size		_ZN39_INTERNAL_7a173a6f_4_k_cu_e9eed018_29184cuda3std3__45__cpo5beginE,(_ZN39_INTERNAL_7a173a6f_4_k_cu_e9eed018_29184cuda3std3__441_GLOBAL__N__7a173a6f_4_k_cu_e9eed018_29186ignoreE - _ZN39_INTERNAL_7a173a6f_4_k_cu_e9eed018_29184cuda3std3__45__cpo5beginE)
_ZN39_INTERNAL_7a173a6f_4_k_cu_e9eed018_29184cuda3std3__45__cpo5beginE:
	.zero		1
	.type		_ZN39_INTERNAL_7a173a6f_4_k_cu_e9eed018_29184cuda3std3__441_GLOBAL__N__7a173a6f_4_k_cu_e9eed018_29186ignoreE,@object
	.size		_ZN39_INTERNAL_7a173a6f_4_k_cu_e9eed018_29184cuda3std3__441_GLOBAL__N__7a173a6f_4_k_cu_e9eed018_29186ignoreE,(_ZN39_INTERNAL_7a173a6f_4_k_cu_e9eed018_29184cute7productE - _ZN39_INTERNAL_7a173a6f_4_k_cu_e9eed018_29184cuda3std3__441_GLOBAL__N__7a173a6f_4_k_cu_e9eed018_29186ignoreE)
_ZN39_INTERNAL_7a173a6f_4_k_cu_e9eed018_29184cuda3std3__441_GLOBAL__N__7a173a6f_4_k_cu_e9eed018_29186ignoreE:
	.zero		1
	.type		_ZN39_INTERNAL_7a173a6f_4_k_cu_e9eed018_29184cute7productE,@object
	.size		_ZN39_INTERNAL_7a173a6f_4_k_cu_e9eed018_29184cute7productE,(_ZN39_INTERNAL_7a173a6f_4_k_cu_e9eed018_29184cuda3std3__45__cpo3endE - _ZN39_INTERNAL_7a173a6f_4_k_cu_e9eed018_29184cute7productE)
_ZN39_INTERNAL_7a173a6f_4_k_cu_e9eed018_29184cute7productE:
	.zero		1
	.type		_ZN39_INTERNAL_7a173a6f_4_k_cu_e9eed018_29184cuda3std3__45__cpo3endE,@object
	.size		_ZN39_INTERNAL_7a173a6f_4_k_cu_e9eed018_29184cuda3std3__45__cpo3endE,(_ZN39_INTERNAL_7a173a6f_4_k_cu_e9eed018_29184cuda3std3__419piecewise_constructE - _ZN39_INTERNAL_7a173a6f_4_k_cu_e9eed018_29184cuda3std3__45__cpo3endE)
_ZN39_INTERNAL_7a173a6f_4_k_cu_e9eed018_29184cuda3std3__45__cpo3endE:
	.zero		1
	.type		_ZN39_INTERNAL_7a173a6f_4_k_cu_e9eed018_29184cuda3std3__419piecewise_constructE,@object
	.size		_ZN39_INTERNAL_7a173a6f_4_k_cu_e9eed018_29184cuda3std3__419piecewise_constructE,(_ZN39_INTERNAL_7a173a6f_4_k_cu_e9eed018_29184cuda3std3__45__cpo4cendE - _ZN39_INTERNAL_7a173a6f_4_k_cu_e9eed018_29184cuda3std3__419piecewise_constructE)
_ZN39_INTERNAL_7a173a6f_4_k_cu_e9eed018_29184cuda3std3__419piecewise_constructE:
	.zero		1
	.type		_ZN39_INTERNAL_7a173a6f_4_k_cu_e9eed018_29184cuda3std3__45__cpo4cendE,@object
	.size		_ZN39_INTERNAL_7a173a6f_4_k_cu_e9eed018_29184cuda3std3__45__cpo4cendE,(_ZN39_INTERNAL_7a173a6f_4_k_cu_e9eed018_29184cuda3std6ranges3__45__cpo4swapE - _ZN39_INTERNAL_7a173a6f_4_k_cu_e9eed018_29184cuda3std3__45__cpo4cendE)
_ZN39_INTERNAL_7a173a6f_4_k_cu_e9eed018_29184cuda3std3__45__cpo4cendE:
	.zero		1
	.type		_ZN39_INTERNAL_7a173a6f_4_k_cu_e9eed018_29184cuda3std6ranges3__45__cpo4swapE,@object
	.size		_ZN39_INTERNAL_7a173a6f_4_k_cu_e9eed018_29184cuda3std6ranges3__45__cpo4swapE,(.L_7 - _ZN39_INTERNAL_7a173a6f_4_k_cu_e9eed018_29184cuda3std6ranges3__45__cpo4swapE)
_ZN39_INTERNAL_7a173a6f_4_k_cu_e9eed018_29184cuda3std6ranges3__45__cpo4swapE:
	.zero		1
.L_7:


//--------------------- .nv.constant0._ZN7cutlass13device_kernelINS_4conv6kernel13ConvUniversalINS1_16ConvProblemShapeILNS1_8OperatorE2ELi3EEENS1_10collective14CollectiveConvINS1_46MainloopSm90TmaGmmaWarpSpecializedImplicitGemmILS5_2ELi9ELi3EN4cute5tupleIJNSA_1CILi2EEENSC_ILi1EEESE_EEENS1_36KernelImplicitTmaWarpSpecializedSm90ELi1EEENSB_IJNSC_ILi64EEENSB_IJNSC_ILi128EEEEEENSB_IJSI_EEEEEENS_6half_tESN_NSA_8TiledMMAINSA_8MMA_AtomIJNSA_4SM904GMMA26MMA_64x128x16_F32F16F16_SSILNSR_5MajorE1ELST_1ELNSR_7ScaleInE1ELSU_1EEEEEENSA_6LayoutINSB_IJSE_SE_SE_EEENSB_IJNSC_ILi0EEESZ_SZ_EEEEENSB_IJNSA_10UnderscoreES12_S12_EEEEENS7_6detail26Sm90ImplicitGemmTileTraitsINSA_13SM90_TMA_LOADENSA_14ComposedLayoutINSA_7SwizzleILi3ELi4ELi3EEENSA_18smem_ptr_flag_bitsILi16EEENSX_INSB_IJNSB_IJSI_SE_EEENSB_IJNSC_ILi8EEES1E_EEENSB_IJSE_NSC_ILi9EEEEEEEEENSB_IJNSB_IJSE_SZ_EEENSB_IJSI_NSC_ILi512EEEEEENSB_IJSZ_NSC_ILi4096EEEEEEEEEEEEEvEENS16_INSA_30SM90_TMA_LOAD_IM2COL_MULTICASTENS18_IS1A_S1C_NSX_INSB_IJNSB_IJSI_SD_EEES1F_S1H_EEENSB_IJNSB_IJSE_S1M_EEES1L_NSB_IJSZ_NSC_ILi8192EEEEEEEEEEEEEvEEEENS_8epilogue10collective6detail29Sm90TmaWarpSpecializedAdapterINS24_15DefaultEpilogueISN_NSB_IJlNSB_IJSE_lllEEESZ_EEES29_NS23_6thread17LinearCombinationISN_Li1EffLNS2A_9ScaleType4KindE0ELNS_15FloatRoundStyleE2ESN_EENS_4gemm15EpilogueDefaultEEEEEvvEEEEvNT_6ParamsE --------------------------
	.section	.nv.constant0._ZN7cutlass13device_kernelINS_4conv6kernel13ConvUniversalINS1_16ConvProblemShapeILNS1_8OperatorE2ELi3EEENS1_10collective14CollectiveConvINS1_46MainloopSm90TmaGmmaWarpSpecializedImplicitGemmILS5_2ELi9ELi3EN4cute5tupleIJNSA_1CILi2EEENSC_ILi1EEESE_EEENS1_36KernelImplicitTmaWarpSpecializedSm90ELi1EEENSB_IJNSC_ILi64EEENSB_IJNSC_ILi128EEEEEENSB_IJSI_EEEEEENS_6half_tESN_NSA_8TiledMMAINSA_8MMA_AtomIJNSA_4SM904GMMA26MMA_64x128x16_F32F16F16_SSILNSR_5MajorE1ELST_1ELNSR_7ScaleInE1ELSU_1EEEEEENSA_6LayoutINSB_IJSE_SE_SE_EEENSB_IJNSC_ILi0EEESZ_SZ_EEEEENSB_IJNSA_10UnderscoreES12_S12_EEEEENS7_6detail26Sm90ImplicitGemmTileTraitsINSA_13SM90_TMA_LOADENSA_14ComposedLayoutINSA_7SwizzleILi3ELi4ELi3EEENSA_18smem_ptr_flag_bitsILi16EEENSX_INSB_IJNSB_IJSI_SE_EEENSB_IJNSC_ILi8EEES1E_EEENSB_IJSE_NSC_ILi9EEEEEEEEENSB_IJNSB_IJSE_SZ_EEENSB_IJSI_NSC_ILi512EEEEEENSB_IJSZ_NSC_ILi4096EEEEEEEEEEEEEvEENS16_INSA_30SM90_TMA_LOAD_IM2COL_MULTICASTENS18_IS1A_S1C_NSX_INSB_IJNSB_IJSI_SD_EEES1F_S1H_EEENSB_IJNSB_IJSE_S1M_EEES1L_NSB_IJSZ_NSC_ILi8192EEEEEEEEEEEEEvEEEENS_8epilogue10collective6detail29Sm90TmaWarpSpecializedAdapterINS24_15DefaultEpilogueISN_NSB_IJlNSB_IJSE_lllEEESZ_EEES29_NS23_6thread17LinearCombinationISN_Li1EffLNS2A_9ScaleType4KindE0ELNS_15FloatRoundStyleE2ESN_EENS_4gemm15EpilogueDefaultEEEEEvvEEEEvNT_6ParamsE,"a",@progbits
	.sectionflags	@""
	.align	4
.nv.constant0._ZN7cutlass13device_kernelINS_4conv6kernel13ConvUniversalINS1_16ConvProblemShapeILNS1_8OperatorE2ELi3EEENS1_10collective14CollectiveConvINS1_46MainloopSm90TmaGmmaWarpSpecializedImplicitGemmILS5_2ELi9ELi3EN4cute5tupleIJNSA_1CILi2EEENSC_ILi1EEESE_EEENS1_36KernelImplicitTmaWarpSpecializedSm90ELi1EEENSB_IJNSC_ILi64EEENSB_IJNSC_ILi128EEEEEENSB_IJSI_EEEEEENS_6half_tESN_NSA_8TiledMMAINSA_8MMA_AtomIJNSA_4SM904GMMA26MMA_64x128x16_F32F16F16_SSILNSR_5MajorE1ELST_1ELNSR_7ScaleInE1ELSU_1EEEEEENSA_6LayoutINSB_IJSE_SE_SE_EEENSB_IJNSC_ILi0EEESZ_SZ_EEEEENSB_IJNSA_10UnderscoreES12_S12_EEEEENS7_6detail26Sm90ImplicitGemmTileTraitsINSA_13SM90_TMA_LOADENSA_14ComposedLayoutINSA_7SwizzleILi3ELi4ELi3EEENSA_18smem_ptr_flag_bitsILi16EEENSX_INSB_IJNSB_IJSI_SE_EEENSB_IJNSC_ILi8EEES1E_EEENSB_IJSE_NSC_ILi9EEEEEEEEENSB_IJNSB_IJSE_SZ_EEENSB_IJSI_NSC_ILi512EEEEEENSB_IJSZ_NSC_ILi4096EEEEEEEEEEEEEvEENS16_INSA_30SM90_TMA_LOAD_IM2COL_MULTICASTENS18_IS1A_S1C_NSX_INSB_IJNSB_IJSI_SD_EEES1F_S1H_EEENSB_IJNSB_IJSE_S1M_EEES1L_NSB_IJSZ_NSC_ILi8192EEEEEEEEEEEEEvEEEENS_8epilogue10collective6detail29Sm90TmaWarpSpecializedAdapterINS24_15DefaultEpilogueISN_NSB_IJlNSB_IJSE_lllEEESZ_EEES29_NS23_6thread17LinearCombinationISN_Li1EffLNS2A_9ScaleType4KindE0ELNS_15FloatRoundStyleE2ESN_EENS_4gemm15EpilogueDefaultEEEEEvvEEEEvNT_6ParamsE:
	.zero		1664


//--------------------- SYMBOLS --------------------------

	.type		.nv.reservedSmem.offset0,@object
	.size		.nv.reservedSmem.offset0,0x4
